//
// Generated by NVIDIA NVVM Compiler
//
// Compiler Build ID: CL-36424714
// Cuda compilation tools, release 13.0, V13.0.88
// Based on NVVM 20.0.0
//

.version 9.0
.target sm_100
.address_size 64

	// .globl	_Z8memcpy_kILi1024ELi16EEvPKmPrKPKhPrPh
// _ZZ8memcpy_kILi1024ELi16EEvPKmPrKPKhPrPhE4__sh has been demoted

.visible .entry _Z8memcpy_kILi1024ELi16EEvPKmPrKPKhPrPh(
	.param .u64 .ptr .align 1 _Z8memcpy_kILi1024ELi16EEvPKmPrKPKhPrPh_param_0,
	.param .u64 .ptr .align 1 _Z8memcpy_kILi1024ELi16EEvPKmPrKPKhPrPh_param_1,
	.param .u64 .ptr .align 1 _Z8memcpy_kILi1024ELi16EEvPKmPrKPKhPrPh_param_2
)
{
	.reg .pred 	%p<57>;
	.reg .b16 	%rs<4>;
	.reg .b32 	%r<170>;
	.reg .b64 	%rd<318>;
	// demoted variable
	.shared .align 1 .b8 _ZZ8memcpy_kILi1024ELi16EEvPKmPrKPKhPrPhE4__sh[32768];
	ld.param.u64 	%rd153, [_Z8memcpy_kILi1024ELi16EEvPKmPrKPKhPrPh_param_0];
	ld.param.u64 	%rd154, [_Z8memcpy_kILi1024ELi16EEvPKmPrKPKhPrPh_param_1];
	ld.param.u64 	%rd155, [_Z8memcpy_kILi1024ELi16EEvPKmPrKPKhPrPh_param_2];
	cvta.to.global.u64 	%rd156, %rd155;
	cvta.to.global.u64 	%rd157, %rd154;
	cvta.to.global.u64 	%rd158, %rd153;
	mov.u32 	%r58, %ctaid.x;
	mul.wide.u32 	%rd159, %r58, 8;
	add.s64 	%rd160, %rd158, %rd159;
	ld.global.u64 	%rd1, [%rd160];
	add.s64 	%rd161, %rd157, %rd159;
	ld.global.nc.u64 	%rd2, [%rd161];
	add.s64 	%rd162, %rd156, %rd159;
	ld.global.nc.u64 	%rd3, [%rd162];
	mov.u32 	%r1, %tid.x;
	cvt.u32.u64 	%r59, %rd2;
	neg.s32 	%r60, %r59;
	and.b32  	%r2, %r60, 15;
	cvt.u32.u64 	%r61, %rd3;
	neg.s32 	%r62, %r61;
	and.b32  	%r3, %r62, 15;
	setp.ne.s32 	%p1, %r2, %r3;
	@%p1 bra 	$L__BB0_56;
	cvt.u64.u32 	%rd230, %r2;
	add.s64 	%rd231, %rd2, %rd230;
	sub.s64 	%rd232, %rd1, %rd230;
	shr.u64 	%rd233, %rd232, 4;
	cvt.u32.u64 	%r4, %rd233;
	cvt.u32.u64 	%r5, %rd1;
	setp.lt.s32 	%p28, %r1, %r4;
	mul.wide.u32 	%rd234, %r1, 16;
	add.s64 	%rd4, %rd231, %rd234;
	@%p28 bra 	$L__BB0_2;
	bra.uni 	$L__BB0_3;
$L__BB0_2:
	ld.v2.u64 	{%rd258, %rd257}, [%rd4];
$L__BB0_3:
	or.b32  	%r123, %r1, 1024;
	setp.ge.s32 	%p29, %r123, %r4;
	@%p29 bra 	$L__BB0_5;
	ld.v2.u64 	{%rd260, %rd259}, [%rd4+16384];
$L__BB0_5:
	setp.gt.s32 	%p30, %r4, 0;
	@%p30 bra 	$L__BB0_6;
	bra.uni 	$L__BB0_54;
$L__BB0_6:
	add.s32 	%r125, %r4, -1;
	shr.u32 	%r126, %r125, 11;
	add.s32 	%r6, %r126, 1;
	setp.lt.u32 	%p31, %r125, 6144;
	mov.b32 	%r160, 0;
	@%p31 bra 	$L__BB0_42;
	and.b32  	%r128, %r6, 4194300;
	neg.s32 	%r156, %r128;
	mov.b32 	%r158, 5120;
	mov.u32 	%r157, %r1;
$L__BB0_8:
	add.s32 	%r129, %r158, -5120;
	add.s32 	%r11, %r157, 2048;
	setp.ge.s32 	%p32, %r11, %r4;
	cvt.u64.u32 	%rd17, %r129;
	mul.wide.u32 	%rd236, %r129, 16;
	add.s64 	%rd18, %rd4, %rd236;
	mov.u64 	%rd265, %rd257;
	mov.u64 	%rd266, %rd258;
	@%p32 bra 	$L__BB0_10;
	ld.v2.u64 	{%rd266, %rd265}, [%rd18+32768];
$L__BB0_10:
	add.s32 	%r12, %r157, 3072;
	setp.ge.s32 	%p33, %r12, %r4;
	mov.u64 	%rd267, %rd259;
	mov.u64 	%rd268, %rd260;
	@%p33 bra 	$L__BB0_12;
	ld.v2.u64 	{%rd268, %rd267}, [%rd18+49152];
$L__BB0_12:
	setp.ge.s32 	%p34, %r157, %r4;
	@%p34 bra 	$L__BB0_14;
	cvt.u64.u32 	%rd237, %r2;
	add.s64 	%rd238, %rd3, %rd237;
	mul.wide.u32 	%rd239, %r157, 16;
	add.s64 	%rd240, %rd238, %rd239;
	st.v2.u64 	[%rd240], {%rd258, %rd257};
$L__BB0_14:
	add.s32 	%r130, %r157, 1024;
	setp.ge.s32 	%p35, %r130, %r4;
	@%p35 bra 	$L__BB0_16;
	cvt.u64.u32 	%rd241, %r2;
	add.s64 	%rd242, %rd3, %rd241;
	mul.wide.u32 	%rd243, %r157, 16;
	add.s64 	%rd244, %rd242, %rd243;
	st.v2.u64 	[%rd244+16384], {%rd260, %rd259};
$L__BB0_16:
	add.s32 	%r13, %r157, 4096;
	setp.ge.s32 	%p36, %r13, %r4;
	mov.u64 	%rd269, %rd265;
	mov.u64 	%rd270, %rd266;
	@%p36 bra 	$L__BB0_18;
	ld.v2.u64 	{%rd270, %rd269}, [%rd18+65536];
$L__BB0_18:
	add.s32 	%r14, %r157, 5120;
	setp.ge.s32 	%p37, %r14, %r4;
	mov.u64 	%rd271, %rd267;
	mov.u64 	%rd272, %rd268;
	@%p37 bra 	$L__BB0_20;
	ld.v2.u64 	{%rd272, %rd271}, [%rd18+81920];
$L__BB0_20:
	cvt.u64.u32 	%rd245, %r1;
	add.s64 	%rd246, %rd245, %rd17;
	cvt.u64.u32 	%rd247, %r2;
	add.s64 	%rd248, %rd3, %rd247;
	shl.b64 	%rd249, %rd246, 4;
	add.s64 	%rd35, %rd248, %rd249;
	@%p32 bra 	$L__BB0_22;
	st.v2.u64 	[%rd35+32768], {%rd266, %rd265};
$L__BB0_22:
	@%p33 bra 	$L__BB0_24;
	st.v2.u64 	[%rd35+49152], {%rd268, %rd267};
$L__BB0_24:
	add.s32 	%r15, %r157, 6144;
	setp.ge.s32 	%p40, %r15, %r4;
	mov.u64 	%rd273, %rd269;
	mov.u64 	%rd274, %rd270;
	@%p40 bra 	$L__BB0_26;
	ld.v2.u64 	{%rd274, %rd273}, [%rd18+98304];
$L__BB0_26:
	add.s32 	%r16, %r157, 7168;
	setp.ge.s32 	%p41, %r16, %r4;
	mov.u64 	%rd275, %rd271;
	mov.u64 	%rd276, %rd272;
	@%p41 bra 	$L__BB0_28;
	ld.v2.u64 	{%rd276, %rd275}, [%rd18+114688];
$L__BB0_28:
	@%p36 bra 	$L__BB0_30;
	st.v2.u64 	[%rd35+65536], {%rd270, %rd269};
$L__BB0_30:
	@%p37 bra 	$L__BB0_32;
	st.v2.u64 	[%rd35+81920], {%rd272, %rd271};
$L__BB0_32:
	add.s32 	%r17, %r157, 8192;
	setp.ge.s32 	%p44, %r17, %r4;
	mov.u64 	%rd257, %rd273;
	mov.u64 	%rd258, %rd274;
	@%p44 bra 	$L__BB0_34;
	ld.v2.u64 	{%rd258, %rd257}, [%rd18+131072];
$L__BB0_34:
	add.s32 	%r131, %r157, 9216;
	setp.ge.s32 	%p45, %r131, %r4;
	mov.u64 	%rd259, %rd275;
	mov.u64 	%rd260, %rd276;
	@%p45 bra 	$L__BB0_36;
	ld.v2.u64 	{%rd260, %rd259}, [%rd18+147456];
$L__BB0_36:
	@%p40 bra 	$L__BB0_38;
	st.v2.u64 	[%rd35+98304], {%rd274, %rd273};
$L__BB0_38:
	@%p41 bra 	$L__BB0_40;
	st.v2.u64 	[%rd35+114688], {%rd276, %rd275};
$L__BB0_40:
	add.s32 	%r158, %r158, 8192;
	add.s32 	%r156, %r156, 4;
	setp.ne.s32 	%p48, %r156, 0;
	mov.u32 	%r157, %r17;
	@%p48 bra 	$L__BB0_8;
	shl.b32 	%r132, %r1, 4;
	mov.u32 	%r133, _ZZ8memcpy_kILi1024ELi16EEvPKmPrKPKhPrPhE4__sh;
	add.s32 	%r134, %r133, %r132;
	st.shared.v2.u64 	[%r134], {%rd274, %rd273};
	st.shared.v2.u64 	[%r134+16384], {%rd276, %rd275};
	add.s32 	%r160, %r158, -5120;
$L__BB0_42:
	add.s32 	%r135, %r4, -1;
	shr.u32 	%r136, %r135, 11;
	add.s32 	%r137, %r136, 1;
	and.b32  	%r138, %r137, 3;
	setp.eq.s32 	%p49, %r138, 0;
	@%p49 bra 	$L__BB0_54;
	or.b32  	%r22, %r1, 2048;
	mov.b32 	%r161, 0;
$L__BB0_44:
	.pragma "nounroll";
	mov.u64 	%rd59, %rd258;
	mov.u64 	%rd58, %rd257;
	mov.u64 	%rd57, %rd260;
	mov.u64 	%rd56, %rd259;
	add.s32 	%r25, %r22, %r160;
	setp.ge.s32 	%p50, %r25, %r4;
	mul.wide.u32 	%rd250, %r160, 16;
	add.s64 	%rd60, %rd4, %rd250;
	@%p50 bra 	$L__BB0_46;
	ld.v2.u64 	{%rd258, %rd257}, [%rd60+32768];
$L__BB0_46:
	add.s32 	%r140, %r25, 1024;
	setp.ge.s32 	%p51, %r140, %r4;
	mov.u64 	%rd259, %rd56;
	mov.u64 	%rd260, %rd57;
	@%p51 bra 	$L__BB0_48;
	ld.v2.u64 	{%rd260, %rd259}, [%rd60+49152];
$L__BB0_48:
	add.s32 	%r141, %r1, %r160;
	setp.ge.s32 	%p52, %r141, %r4;
	cvt.u64.u32 	%rd251, %r2;
	add.s64 	%rd252, %rd3, %rd251;
	mul.wide.u32 	%rd253, %r141, 16;
	add.s64 	%rd69, %rd252, %rd253;
	@%p52 bra 	$L__BB0_50;
	st.v2.u64 	[%rd69], {%rd59, %rd58};
$L__BB0_50:
	add.s32 	%r142, %r25, -1024;
	setp.ge.s32 	%p53, %r142, %r4;
	@%p53 bra 	$L__BB0_52;
	st.v2.u64 	[%rd69+16384], {%rd57, %rd56};
$L__BB0_52:
	add.s32 	%r160, %r160, 2048;
	add.s32 	%r161, %r161, 1;
	add.s32 	%r143, %r4, -1;
	shr.u32 	%r144, %r143, 11;
	add.s32 	%r145, %r144, 1;
	and.b32  	%r146, %r145, 3;
	setp.ne.s32 	%p54, %r161, %r146;
	@%p54 bra 	$L__BB0_44;
	shl.b32 	%r147, %r1, 4;
	mov.u32 	%r148, _ZZ8memcpy_kILi1024ELi16EEvPKmPrKPKhPrPhE4__sh;
	add.s32 	%r149, %r148, %r147;
	st.shared.v2.u64 	[%r149], {%rd59, %rd58};
	st.shared.v2.u64 	[%r149+16384], {%rd57, %rd56};
$L__BB0_54:
	cvt.u32.u64 	%r150, %rd2;
	add.s32 	%r151, %r150, %r5;
	and.b32  	%r152, %r151, 15;
	add.s32 	%r28, %r152, %r2;
	setp.ge.u32 	%p55, %r1, %r28;
	@%p55 bra 	$L__BB0_112;
	setp.lt.u32 	%p56, %r1, %r2;
	add.s32 	%r153, %r1, %r5;
	sub.s32 	%r154, %r153, %r28;
	selp.b32 	%r155, %r1, %r154, %p56;
	cvt.s64.s32 	%rd254, %r155;
	add.s64 	%rd255, %rd2, %rd254;
	ld.u8 	%rs3, [%rd255];
	add.s64 	%rd256, %rd3, %rd254;
	st.u8 	[%rd256], %rs3;
	bra.uni 	$L__BB0_112;
$L__BB0_56:
	cvt.u64.u32 	%rd70, %r2;
	cvt.u64.u32 	%rd163, %r3;
	add.s64 	%rd293, %rd3, %rd163;
	sub.s64 	%rd164, %rd1, %rd70;
	shr.u64 	%rd165, %rd164, 4;
	cvt.u32.u64 	%r29, %rd165;
	setp.le.u32 	%p2, %r2, %r3;
	@%p2 bra 	$L__BB0_58;
	sub.s32 	%r64, %r2, %r3;
	shl.b32 	%r163, %r64, 3;
	sub.s32 	%r162, 128, %r163;
	add.s64 	%rd293, %rd293, 16;
	bra.uni 	$L__BB0_59;
$L__BB0_58:
	sub.s32 	%r63, %r3, %r2;
	shl.b32 	%r162, %r63, 3;
	sub.s32 	%r163, 128, %r162;
$L__BB0_59:
	add.s32 	%r36, %r29, -1;
	setp.lt.s32 	%p3, %r29, 2;
	@%p3 bra 	$L__BB0_107;
	sub.s32 	%r66, 64, %r163;
	cvt.u64.u32 	%rd74, %r66;
	add.s32 	%r67, %r29, -2;
	shr.u32 	%r68, %r67, 10;
	add.s32 	%r37, %r68, 1;
	setp.lt.u32 	%p4, %r67, 3072;
	mov.b32 	%r167, 0;
	@%p4 bra 	$L__BB0_96;
	and.b32  	%r70, %r37, 8388604;
	neg.s32 	%r165, %r70;
	mul.wide.u32 	%rd166, %r1, 16;
	or.b64  	%rd167, %rd166, %rd70;
	add.s64 	%rd168, %rd167, %rd2;
	add.s64 	%rd295, %rd168, 32768;
	add.s64 	%rd169, %rd166, %rd293;
	add.s64 	%rd294, %rd169, 32768;
	mov.b32 	%r166, 2048;
	mov.u32 	%r164, %r1;
$L__BB0_62:
	setp.ge.s32 	%p5, %r164, %r36;
	@%p5 bra 	$L__BB0_70;
	setp.lt.u32 	%p6, %r162, 65;
	ld.u64 	%rd79, [%rd295+-32760];
	ld.v2.u64 	{%rd80, %rd81}, [%rd295+-32752];
	@%p6 bra 	$L__BB0_65;
	add.s32 	%r74, %r162, -64;
	shr.u64 	%rd296, %rd79, %r74;
	mov.b64 	%rd297, 0;
	bra.uni 	$L__BB0_66;
$L__BB0_65:
	ld.u64 	%rd170, [%rd295+-32768];
	and.b32  	%r71, %r162, 63;
	shr.u64 	%rd171, %rd170, %r71;
	shl.b64 	%rd172, %rd79, 1;
	not.b32 	%r72, %r162;
	and.b32  	%r73, %r72, 63;
	shl.b64 	%rd173, %rd172, %r73;
	or.b64  	%rd296, %rd173, %rd171;
	shr.u64 	%rd297, %rd79, %r162;
$L__BB0_66:
	setp.lt.u32 	%p7, %r163, 65;
	@%p7 bra 	$L__BB0_68;
	add.s32 	%r76, %r163, -64;
	shl.b64 	%rd299, %rd80, %r76;
	mov.b64 	%rd298, 0;
	bra.uni 	$L__BB0_69;
$L__BB0_68:
	shl.b64 	%rd298, %rd80, %r163;
	shl.b64 	%rd175, %rd81, %r163;
	cvt.u32.u64 	%r75, %rd74;
	shr.u64 	%rd176, %rd80, %r75;
	or.b64  	%rd299, %rd175, %rd176;
$L__BB0_69:
	or.b64  	%rd178, %rd298, %rd296;
	or.b64  	%rd179, %rd299, %rd297;
	st.v2.u64 	[%rd294+-32768], {%rd178, %rd179};
$L__BB0_70:
	add.s32 	%r77, %r164, 1024;
	setp.ge.s32 	%p8, %r77, %r36;
	@%p8 bra 	$L__BB0_78;
	setp.gt.u32 	%p9, %r162, 64;
	ld.u64 	%rd92, [%rd295+-16376];
	ld.v2.u64 	{%rd93, %rd94}, [%rd295+-16368];
	@%p9 bra 	$L__BB0_73;
	ld.u64 	%rd180, [%rd295+-16384];
	and.b32  	%r78, %r162, 63;
	shr.u64 	%rd181, %rd180, %r78;
	shl.b64 	%rd182, %rd92, 1;
	not.b32 	%r79, %r162;
	and.b32  	%r80, %r79, 63;
	shl.b64 	%rd183, %rd182, %r80;
	or.b64  	%rd300, %rd183, %rd181;
	shr.u64 	%rd301, %rd92, %r162;
	bra.uni 	$L__BB0_74;
$L__BB0_73:
	add.s32 	%r81, %r162, -64;
	shr.u64 	%rd300, %rd92, %r81;
	mov.b64 	%rd301, 0;
$L__BB0_74:
	setp.gt.u32 	%p10, %r163, 64;
	@%p10 bra 	$L__BB0_76;
	shl.b64 	%rd302, %rd93, %r163;
	shl.b64 	%rd185, %rd94, %r163;
	cvt.u32.u64 	%r82, %rd74;
	shr.u64 	%rd186, %rd93, %r82;
	or.b64  	%rd303, %rd185, %rd186;
	bra.uni 	$L__BB0_77;
$L__BB0_76:
	add.s32 	%r83, %r163, -64;
	shl.b64 	%rd303, %rd93, %r83;
	mov.b64 	%rd302, 0;
$L__BB0_77:
	or.b64  	%rd188, %rd302, %rd300;
	or.b64  	%rd189, %rd303, %rd301;
	st.v2.u64 	[%rd294+-16384], {%rd188, %rd189};
$L__BB0_78:
	add.s32 	%r84, %r164, 2048;
	setp.ge.s32 	%p11, %r84, %r36;
	@%p11 bra 	$L__BB0_86;
	setp.gt.u32 	%p12, %r162, 64;
	ld.u64 	%rd105, [%rd295+8];
	ld.v2.u64 	{%rd106, %rd107}, [%rd295+16];
	@%p12 bra 	$L__BB0_81;
	ld.u64 	%rd190, [%rd295];
	and.b32  	%r85, %r162, 63;
	shr.u64 	%rd191, %rd190, %r85;
	shl.b64 	%rd192, %rd105, 1;
	not.b32 	%r86, %r162;
	and.b32  	%r87, %r86, 63;
	shl.b64 	%rd193, %rd192, %r87;
	or.b64  	%rd304, %rd193, %rd191;
	shr.u64 	%rd305, %rd105, %r162;
	bra.uni 	$L__BB0_82;
$L__BB0_81:
	add.s32 	%r88, %r162, -64;
	shr.u64 	%rd304, %rd105, %r88;
	mov.b64 	%rd305, 0;
$L__BB0_82:
	setp.gt.u32 	%p13, %r163, 64;
	@%p13 bra 	$L__BB0_84;
	shl.b64 	%rd306, %rd106, %r163;
	shl.b64 	%rd195, %rd107, %r163;
	cvt.u32.u64 	%r89, %rd74;
	shr.u64 	%rd196, %rd106, %r89;
	or.b64  	%rd307, %rd195, %rd196;
	bra.uni 	$L__BB0_85;
$L__BB0_84:
	add.s32 	%r90, %r163, -64;
	shl.b64 	%rd307, %rd106, %r90;
	mov.b64 	%rd306, 0;
$L__BB0_85:
	or.b64  	%rd198, %rd306, %rd304;
	or.b64  	%rd199, %rd307, %rd305;
	st.v2.u64 	[%rd294], {%rd198, %rd199};
$L__BB0_86:
	add.s32 	%r91, %r164, 3072;
	setp.ge.s32 	%p14, %r91, %r36;
	@%p14 bra 	$L__BB0_94;
	setp.gt.u32 	%p15, %r162, 64;
	ld.u64 	%rd118, [%rd295+16392];
	ld.v2.u64 	{%rd119, %rd120}, [%rd295+16400];
	@%p15 bra 	$L__BB0_89;
	ld.u64 	%rd200, [%rd295+16384];
	and.b32  	%r92, %r162, 63;
	shr.u64 	%rd201, %rd200, %r92;
	shl.b64 	%rd202, %rd118, 1;
	not.b32 	%r93, %r162;
	and.b32  	%r94, %r93, 63;
	shl.b64 	%rd203, %rd202, %r94;
	or.b64  	%rd308, %rd203, %rd201;
	shr.u64 	%rd309, %rd118, %r162;
	bra.uni 	$L__BB0_90;
$L__BB0_89:
	add.s32 	%r95, %r162, -64;
	shr.u64 	%rd308, %rd118, %r95;
	mov.b64 	%rd309, 0;
$L__BB0_90:
	setp.gt.u32 	%p16, %r163, 64;
	@%p16 bra 	$L__BB0_92;
	shl.b64 	%rd310, %rd119, %r163;
	shl.b64 	%rd205, %rd120, %r163;
	cvt.u32.u64 	%r96, %rd74;
	shr.u64 	%rd206, %rd119, %r96;
	or.b64  	%rd311, %rd205, %rd206;
	bra.uni 	$L__BB0_93;
$L__BB0_92:
	add.s32 	%r97, %r163, -64;
	shl.b64 	%rd311, %rd119, %r97;
	mov.b64 	%rd310, 0;
$L__BB0_93:
	or.b64  	%rd208, %rd310, %rd308;
	or.b64  	%rd209, %rd311, %rd309;
	st.v2.u64 	[%rd294+16384], {%rd208, %rd209};
$L__BB0_94:
	add.s32 	%r166, %r166, 4096;
	add.s32 	%r165, %r165, 4;
	add.s64 	%rd295, %rd295, 65536;
	add.s32 	%r164, %r164, 4096;
	add.s64 	%rd294, %rd294, 65536;
	setp.ne.s32 	%p17, %r165, 0;
	@%p17 bra 	$L__BB0_62;
	add.s32 	%r167, %r166, -2048;
$L__BB0_96:
	cvt.u64.u32 	%rd133, %r2;
	cvt.u32.u64 	%r98, %rd1;
	cvt.u32.u64 	%r99, %rd133;
	sub.s32 	%r100, %r98, %r99;
	shr.u32 	%r101, %r100, 4;
	add.s32 	%r102, %r101, -2;
	shr.u32 	%r103, %r102, 10;
	add.s32 	%r104, %r103, 1;
	and.b32  	%r47, %r104, 3;
	setp.eq.s32 	%p18, %r47, 0;
	@%p18 bra 	$L__BB0_107;
	add.s32 	%r168, %r1, %r167;
	mul.wide.u32 	%rd210, %r168, 16;
	add.s64 	%rd313, %rd293, %rd210;
	or.b64  	%rd211, %rd210, %rd133;
	add.s64 	%rd212, %rd211, %rd2;
	add.s64 	%rd312, %rd212, 16;
	neg.s32 	%r169, %r47;
$L__BB0_98:
	.pragma "nounroll";
	setp.ge.s32 	%p19, %r168, %r36;
	@%p19 bra 	$L__BB0_106;
	setp.gt.u32 	%p20, %r162, 64;
	ld.u64 	%rd138, [%rd312+-8];
	ld.v2.u64 	{%rd139, %rd140}, [%rd312];
	@%p20 bra 	$L__BB0_101;
	ld.u64 	%rd213, [%rd312+-16];
	and.b32  	%r105, %r162, 63;
	shr.u64 	%rd214, %rd213, %r105;
	shl.b64 	%rd215, %rd138, 1;
	not.b32 	%r106, %r162;
	and.b32  	%r107, %r106, 63;
	shl.b64 	%rd216, %rd215, %r107;
	or.b64  	%rd314, %rd216, %rd214;
	shr.u64 	%rd315, %rd138, %r162;
	bra.uni 	$L__BB0_102;
$L__BB0_101:
	add.s32 	%r108, %r162, -64;
	shr.u64 	%rd314, %rd138, %r108;
	mov.b64 	%rd315, 0;
$L__BB0_102:
	setp.gt.u32 	%p21, %r163, 64;
	@%p21 bra 	$L__BB0_104;
	shl.b64 	%rd316, %rd139, %r163;
	shl.b64 	%rd218, %rd140, %r163;
	cvt.u32.u64 	%r109, %rd74;
	shr.u64 	%rd219, %rd139, %r109;
	or.b64  	%rd317, %rd218, %rd219;
	bra.uni 	$L__BB0_105;
$L__BB0_104:
	add.s32 	%r110, %r163, -64;
	shl.b64 	%rd317, %rd139, %r110;
	mov.b64 	%rd316, 0;
$L__BB0_105:
	or.b64  	%rd221, %rd316, %rd314;
	or.b64  	%rd222, %rd317, %rd315;
	st.v2.u64 	[%rd313], {%rd221, %rd222};
$L__BB0_106:
	add.s64 	%rd313, %rd313, 16384;
	add.s64 	%rd312, %rd312, 16384;
	add.s32 	%r169, %r169, 1;
	setp.ne.s32 	%p22, %r169, 0;
	add.s32 	%r168, %r168, 1024;
	@%p22 bra 	$L__BB0_98;
$L__BB0_107:
	setp.le.u32 	%p23, %r2, %r3;
	cvt.u32.u64 	%r111, %rd2;
	cvt.u32.u64 	%r112, %rd1;
	add.s32 	%r113, %r112, %r111;
	and.b32  	%r114, %r113, 15;
	or.b32  	%r54, %r114, 16;
	@%p23 bra 	$L__BB0_110;
	or.b32  	%r55, %r3, 16;
	add.s32 	%r56, %r55, %r54;
	setp.ge.u32 	%p26, %r1, %r56;
	@%p26 bra 	$L__BB0_112;
	setp.lt.u32 	%p27, %r1, %r55;
	add.s32 	%r120, %r1, %r112;
	sub.s32 	%r121, %r120, %r56;
	selp.b32 	%r122, %r1, %r121, %p27;
	cvt.s64.s32 	%rd226, %r122;
	add.s64 	%rd227, %rd2, %rd226;
	ld.u8 	%rs2, [%rd227];
	add.s64 	%rd228, %rd3, %rd226;
	st.u8 	[%rd228], %rs2;
	bra.uni 	$L__BB0_112;
$L__BB0_110:
	add.s32 	%r57, %r54, %r3;
	setp.ge.u32 	%p24, %r1, %r57;
	@%p24 bra 	$L__BB0_112;
	setp.lt.u32 	%p25, %r1, %r3;
	add.s32 	%r116, %r1, %r112;
	sub.s32 	%r117, %r116, %r57;
	selp.b32 	%r118, %r1, %r117, %p25;
	cvt.s64.s32 	%rd223, %r118;
	add.s64 	%rd224, %rd2, %rd223;
	ld.u8 	%rs1, [%rd224];
	add.s64 	%rd225, %rd3, %rd223;
	st.u8 	[%rd225], %rs1;
$L__BB0_112:
	ret;

}


// ===== COMPILED SASS (sm_100) =====

	.target	sm_100

	.elftype	@"ET_EXEC"


//--------------------- .note.nv.tkinfo           --------------------------
	.section	.note.nv.tkinfo,"",@"SHT_NOTE"
	.sectionflags	@"SHF_NOTE_NV_TKINFO"
	.tkinfo
        /*0018*/ 	.word	0x00000002
        /*0030*/ 	.string	""
        /*0030*/ 	.string	"ptxas"
        /*0030*/ 	.string	"Cuda compilation tools, release 13.0, V13.0.88"
        /*0030*/ 	.string	"Build cuda_13.0.r13.0/compiler.36424714_0"
        /*0030*/ 	.string	"-arch sm_100 -m 64 "



//--------------------- .note.nv.cuinfo           --------------------------
	.section	.note.nv.cuinfo,"",@"SHT_NOTE"
	.sectionflags	@"SHF_NOTE_NV_CUINFO"
        /*0018*/ 	.short	0x0002
        /*001a*/ 	.short	0x0064
        /*001c*/ 	.short	0x0082
	.zero		2


//--------------------- .nv.info                  --------------------------
	.section	.nv.info,"",@"SHT_CUDA_INFO"
	.align	4


	//----- nvinfo : EIATTR_REGCOUNT
	.align		4
        /*0000*/ 	.byte	0x04, 0x2f
        /*0002*/ 	.short	(.L_1 - .L_0)
	.align		4
.L_0:
        /*0004*/ 	.word	index@(_Z8memcpy_kILi1024ELi16EEvPKmPrKPKhPrPh)
        /*0008*/ 	.word	0x00000026


	//----- nvinfo : EIATTR_FRAME_SIZE
	.align		4
.L_1:
        /*000c*/ 	.byte	0x04, 0x11
        /*000e*/ 	.short	(.L_3 - .L_2)
	.align		4
.L_2:
        /*0010*/ 	.word	index@(_Z8memcpy_kILi1024ELi16EEvPKmPrKPKhPrPh)
        /*0014*/ 	.word	0x00000000


	//----- nvinfo : EIATTR_MIN_STACK_SIZE
	.align		4
.L_3:
        /*0018*/ 	.byte	0x04, 0x12
        /*001a*/ 	.short	(.L_5 - .L_4)
	.align		4
.L_4:
        /*001c*/ 	.word	index@(_Z8memcpy_kILi1024ELi16EEvPKmPrKPKhPrPh)
        /*0020*/ 	.word	0x00000000
.L_5:


//--------------------- .nv.compat                --------------------------
	.section	.nv.compat,"",@"SHT_CUDA_COMPAT_INFO"
	.align	4
        /*0000*/ 	.byte	0x02, 0x09, 0x00, 0x00, 0x02, 0x02, 0x01, 0x00, 0x02, 0x05, 0x05, 0x00, 0x03, 0x07, 0x01, 0x01
        /*0010*/ 	.byte	0x02, 0x03, 0x00, 0x00, 0x02, 0x06, 0x01, 0x00, 0x04, 0x0b, 0x08, 0x00, 0x09, 0x00, 0x00, 0x00
        /*0020*/ 	.byte	0x00, 0x00, 0x00, 0x00


//--------------------- .nv.info._Z8memcpy_kILi1024ELi16EEvPKmPrKPKhPrPh --------------------------
	.section	.nv.info._Z8memcpy_kILi1024ELi16EEvPKmPrKPKhPrPh,"",@"SHT_CUDA_INFO"
	.sectionflags	@""
	.align	4


	//----- nvinfo : EIATTR_CUDA_API_VERSION
	.align		4
        /*0000*/ 	.byte	0x04, 0x37
        /*0002*/ 	.short	(.L_7 - .L_6)
.L_6:
        /*0004*/ 	.word	0x00000082


	//----- nvinfo : EIATTR_KPARAM_INFO
	.align		4
.L_7:
        /*0008*/ 	.byte	0x04, 0x17
        /*000a*/ 	.short	(.L_9 - .L_8)
.L_8:
        /*000c*/ 	.word	0x00000000
        /*0010*/ 	.short	0x0002
        /*0012*/ 	.short	0x0010
        /*0014*/ 	.byte	0x00, 0xf5, 0x21, 0x00


	//----- nvinfo : EIATTR_KPARAM_INFO
	.align		4
.L_9:
        /*0018*/ 	.byte	0x04, 0x17
        /*001a*/ 	.short	(.L_11 - .L_10)
.L_10:
        /*001c*/ 	.word	0x00000000
        /*0020*/ 	.short	0x0001
        /*0022*/ 	.short	0x0008
        /*0024*/ 	.byte	0x00, 0xf5, 0x21, 0x00


	//----- nvinfo : EIATTR_KPARAM_INFO
	.align		4
.L_11:
        /*0028*/ 	.byte	0x04, 0x17
        /*002a*/ 	.short	(.L_13 - .L_12)
.L_12:
        /*002c*/ 	.word	0x00000000
        /*0030*/ 	.short	0x0000
        /*0032*/ 	.short	0x0000
        /*0034*/ 	.byte	0x00, 0xf5, 0x21, 0x00


	//----- nvinfo : EIATTR_SPARSE_MMA_MASK
	.align		4
.L_13:
        /*0038*/ 	.byte	0x03, 0x50
        /*003a*/ 	.short	0x0000


	//----- nvinfo : EIATTR_MAXREG_COUNT
	.align		4
        /*003c*/ 	.byte	0x03, 0x1b
        /*003e*/ 	.short	0x00ff


	//----- nvinfo : EIATTR_MERCURY_ISA_VERSION
	.align		4
        /*0040*/ 	.byte	0x03, 0x5f
        /*0042*/ 	.short	0x0101


	//----- nvinfo : EIATTR_VRC_CTA_INIT_COUNT
	.align		4
        /*0044*/ 	.byte	0x02, 0x4a
	.zero		1
	.zero		1


	//----- nvinfo : EIATTR_EXIT_INSTR_OFFSETS
	.align		4
        /*0048*/ 	.byte	0x04, 0x1c
        /*004a*/ 	.short	(.L_15 - .L_14)


	//   ....[0]....
.L_14:
        /*004c*/ 	.word	0x00000c70


	//   ....[1]....
        /*0050*/ 	.word	0x00000d30


	//   ....[2]....
        /*0054*/ 	.word	0x000020b0


	//   ....[3]....
        /*0058*/ 	.word	0x00002170


	//   ....[4]....
        /*005c*/ 	.word	0x000021a0


	//   ....[5]....
        /*0060*/ 	.word	0x00002260


	//----- nvinfo : EIATTR_CRS_STACK_SIZE
	.align		4
.L_15:
        /*0064*/ 	.byte	0x04, 0x1e
        /*0066*/ 	.short	(.L_17 - .L_16)
.L_16:
        /*0068*/ 	.word	0x00000000


	//----- nvinfo : EIATTR_CBANK_PARAM_SIZE
	.align		4
.L_17:
        /*006c*/ 	.byte	0x03, 0x19
        /*006e*/ 	.short	0x0018


	//----- nvinfo : EIATTR_PARAM_CBANK
	.align		4
        /*0070*/ 	.byte	0x04, 0x0a
        /*0072*/ 	.short	(.L_19 - .L_18)
	.align		4
.L_18:
        /*0074*/ 	.word	index@(.nv.constant0._Z8memcpy_kILi1024ELi16EEvPKmPrKPKhPrPh)
        /*0078*/ 	.short	0x0380
        /*007a*/ 	.short	0x0018


	//----- nvinfo : EIATTR_SW_WAR
	.align		4
.L_19:
        /*007c*/ 	.byte	0x04, 0x36
        /*007e*/ 	.short	(.L_21 - .L_20)
.L_20:
        /*0080*/ 	.word	0x00000008
.L_21:


//--------------------- .nv.callgraph             --------------------------
	.section	.nv.callgraph,"",@"SHT_CUDA_CALLGRAPH"
	.align	4
	.sectionentsize	8
	.align		4
        /*0000*/ 	.word	0x00000000
	.align		4
        /*0004*/ 	.word	0xffffffff
	.align		4
        /*0008*/ 	.word	0x00000000
	.align		4
        /*000c*/ 	.word	0xfffffffe
	.align		4
        /*0010*/ 	.word	0x00000000
	.align		4
        /*0014*/ 	.word	0xfffffffd
	.align		4
        /*0018*/ 	.word	0x00000000
	.align		4
        /*001c*/ 	.word	0xfffffffc


//--------------------- .text._Z8memcpy_kILi1024ELi16EEvPKmPrKPKhPrPh --------------------------
	.section	.text._Z8memcpy_kILi1024ELi16EEvPKmPrKPKhPrPh,"ax",@progbits
	.align	128
        .global         _Z8memcpy_kILi1024ELi16EEvPKmPrKPKhPrPh
        .type           _Z8memcpy_kILi1024ELi16EEvPKmPrKPKhPrPh,@function
        .size           _Z8memcpy_kILi1024ELi16EEvPKmPrKPKhPrPh,(.L_x_30 - _Z8memcpy_kILi1024ELi16EEvPKmPrKPKhPrPh)
        .other          _Z8memcpy_kILi1024ELi16EEvPKmPrKPKhPrPh,@"STO_CUDA_ENTRY STV_DEFAULT"
_Z8memcpy_kILi1024ELi16EEvPKmPrKPKhPrPh:
.text._Z8memcpy_kILi1024ELi16EEvPKmPrKPKhPrPh:
[----:B------:R-:W-:Y:S01]  /*0000*/  LDC R1, c[0x0][0x37c] ;  /* 0x0000df00ff017b82 */ /* 0x000fe20000000800 */
[----:B------:R-:W0:Y:S07]  /*0010*/  S2R R9, SR_CTAID.X ;  /* 0x0000000000097919 */ /* 0x000e2e0000002500 */
[----:B------:R-:W0:Y:S01]  /*0020*/  LDC.64 R4, c[0x0][0x388] ;  /* 0x0000e200ff047b82 */ /* 0x000e220000000a00 */
[----:B------:R-:W1:Y:S07]  /*0030*/  LDCU.64 UR12, c[0x0][0x358] ;  /* 0x00006b00ff0c77ac */ /* 0x000e6e0008000a00 */
[----:B------:R-:W2:Y:S08]  /*0040*/  LDC.64 R6, c[0x0][0x390] ;  /* 0x0000e400ff067b82 */ /* 0x000eb00000000a00 */
[----:B------:R-:W3:Y:S01]  /*0050*/  LDC.64 R2, c[0x0][0x380] ;  /* 0x0000e000ff027b82 */ /* 0x000ee20000000a00 */
[----:B0-----:R-:W-:-:S04]  /*0060*/  IMAD.WIDE.U32 R4, R9, 0x8, R4 ;  /* 0x0000000809047825 */ /* 0x001fc800078e0004 */
[C---:B--2---:R-:W-:Y:S02]  /*0070*/  IMAD.WIDE.U32 R6, R9.reuse, 0x8, R6 ;  /* 0x0000000809067825 */ /* 0x044fe400078e0006 */
[----:B-1----:R-:W2:Y:S04]  /*0080*/  LDG.E.64.CONSTANT R4, desc[UR12][R4.64] ;  /* 0x0000000c04047981 */ /* 0x002ea8000c1e9b00 */
[----:B------:R-:W4:Y:S01]  /*0090*/  LDG.E.64.CONSTANT R6, desc[UR12][R6.64] ;  /* 0x0000000c06067981 */ /* 0x000f22000c1e9b00 */
[----:B---3--:R-:W-:-:S06]  /*00a0*/  IMAD.WIDE.U32 R2, R9, 0x8, R2 ;  /* 0x0000000809027825 */ /* 0x008fcc00078e0002 */
[----:B------:R-:W3:Y:S01]  /*00b0*/  LDG.E.64 R2, desc[UR12][R2.64] ;  /* 0x0000000c02027981 */ /* 0x000ee2000c1e1b00 */
[----:B------:R-:W0:Y:S01]  /*00c0*/  S2R R0, SR_TID.X ;  /* 0x0000000000007919 */ /* 0x000e220000002100 */
[----:B--2---:R-:W-:Y:S02]  /*00d0*/  R2UR UR10, R4 ;  /* 0x00000000040a72ca */ /* 0x004fe400000e0000 */
[----:B------:R-:W-:Y:S02]  /*00e0*/  R2UR UR11, R5 ;  /* 0x00000000050b72ca */ /* 0x000fe400000e0000 */
[----:B----4-:R-:W-:Y:S02]  /*00f0*/  R2UR UR8, R6 ;  /* 0x00000000060872ca */ /* 0x010fe400000e0000 */
[----:B------:R-:W-:Y:S02]  /*0100*/  R2UR UR9, R7 ;  /* 0x00000000070972ca */ /* 0x000fe400000e0000 */
[----:B---3--:R-:W-:-:S05]  /*0110*/  R2UR UR14, R2 ;  /* 0x00000000020e72ca */ /* 0x008fca00000e0000 */
[----:B------:R-:W-:Y:S01]  /*0120*/  UIADD3 UR6, UPT, UPT, -UR10, URZ, URZ ;  /* 0x000000ff0a067290 */ /* 0x000fe2000fffe1ff */
[----:B------:R-:W-:-:S03]  /*0130*/  R2UR UR15, R3 ;  /* 0x00000000030f72ca */ /* 0x000fc600000e0000 */
[----:B------:R-:W-:Y:S02]  /*0140*/  UIADD3 UR4, UPT, UPT, -UR8, URZ, URZ ;  /* 0x000000ff08047290 */ /* 0x000fe4000fffe1ff */
[----:B------:R-:W-:Y:S02]  /*0150*/  ULOP3.LUT UR6, UR6, 0xf, URZ, 0xc0, !UPT ;  /* 0x0000000f06067892 */ /* 0x000fe4000f8ec0ff */
[----:B------:R-:W-:-:S04]  /*0160*/  ULOP3.LUT UR4, UR4, 0xf, URZ, 0xc0, !UPT ;  /* 0x0000000f04047892 */ /* 0x000fc8000f8ec0ff */
[----:B------:R-:W-:-:S09]  /*0170*/  UISETP.NE.AND UP0, UPT, UR6, UR4, UPT ;  /* 0x000000040600728c */ /* 0x000fd2000bf05270 */
[----:B0-----:R-:W-:Y:S05]  /*0180*/  BRA.U UP0, `(.L_x_0) ;  /* 0x0000000900ec7547 */ /* 0x001fea000b800000 */
[----:B------:R-:W-:Y:S01]  /*0190*/  UIADD3 UR7, UP0, UPT, UR14, -UR6, URZ ;  /* 0x800000060e077290 */ /* 0x000fe2000ff1e0ff */
[----:B------:R-:W-:-:S03]  /*01a0*/  LOP3.LUT R2, R0, 0x400, RZ, 0xfc, !PT ;  /* 0x0000040000027812 */ /* 0x000fc600078efcff */
[----:B------:R-:W-:Y:S02]  /*01b0*/  UIADD3.X UR4, UPT, UPT, UR15, -0x1, URZ, UP0, !UPT ;  /* 0xffffffff0f047890 */ /* 0x000fe400087fe4ff */
[----:B------:R-:W-:Y:S02]  /*01c0*/  UIADD3 UR5, UP0, UPT, UR10, UR6, URZ ;  /* 0x000000060a057290 */ /* 0x000fe4000ff1e0ff */
[----:B------:R-:W-:Y:S02]  /*01d0*/  USHF.R.U64 UR7, UR7, 0x4, UR4 ;  /* 0x0000000407077899 */ /* 0x000fe40008001204 */
[----:B------:R-:W-:Y:S02]  /*01e0*/  UIADD3.X UR4, UPT, UPT, URZ, UR11, URZ, UP0, !UPT ;  /* 0x0000000bff047290 */ /* 0x000fe400087fe4ff */
[----:B------:R-:W-:Y:S02]  /*01f0*/  IMAD.U32 R32, RZ, RZ, UR5 ;  /* 0x00000005ff207e24 */ /* 0x000fe4000f8e00ff */
[----:B------:R-:W-:-:S02]  /*0200*/  ISETP.GE.AND P1, PT, R2, UR7, PT ;  /* 0x0000000702007c0c */ /* 0x000fc4000bf26270 */
[C---:B------:R-:W-:Y:S01]  /*0210*/  ISETP.GE.AND P0, PT, R0.reuse, UR7, PT ;  /* 0x0000000700007c0c */ /* 0x040fe2000bf06270 */
[----:B------:R-:W-:Y:S02]  /*0220*/  IMAD.U32 R33, RZ, RZ, UR4 ;  /* 0x00000004ff217e24 */ /* 0x000fe4000f8e00ff */
[----:B------:R-:W-:-:S08]  /*0230*/  IMAD.WIDE.U32 R32, R0, 0x10, R32 ;  /* 0x0000001000207825 */ /* 0x000fd000078e0020 */
[----:B------:R0:W5:Y:S04]  /*0240*/  @!P1 LD.E.128 R8, desc[UR12][R32.64+0x4000] ;  /* 0x0040000c20089980 */ /* 0x000168000c101d00 */
[----:B------:R0:W5:Y:S01]  /*0250*/  @!P0 LD.E.128 R4, desc[UR12][R32.64] ;  /* 0x0000000c20048980 */ /* 0x000162000c101d00 */
[----:B------:R-:W-:-:S09]  /*0260*/  UISETP.GT.AND UP0, UPT, UR7, URZ, UPT ;  /* 0x000000ff0700728c */ /* 0x000fd2000bf04270 */
[----:B0-----:R-:W-:Y:S05]  /*0270*/  BRA.U !UP0, `(.L_x_1) ;  /* 0x00000009086c7547 */ /* 0x001fea000b800000 */
[----:B------:R-:W-:-:S04]  /*0280*/  UIADD3 UR4, UPT, UPT, UR7, -0x1, URZ ;  /* 0xffffffff07047890 */ /* 0x000fc8000fffe0ff */
[----:B------:R-:W-:Y:S02]  /*0290*/  UISETP.GE.U32.AND UP0, UPT, UR4, 0x1800, UPT ;  /* 0x000018000400788c */ /* 0x000fe4000bf06070 */
[----:B------:R-:W-:-:S03]  /*02a0*/  ULEA.HI UR5, UR4, 0x1, URZ, 0x15 ;  /* 0x0000000104057891 */ /* 0x000fc6000f8fa8ff */
[----:B------:R-:W-:-:S04]  /*02b0*/  UMOV UR4, URZ ;  /* 0x000000ff00047c82 */ /* 0x000fc80008000000 */
[----:B------:R-:W-:Y:S05]  /*02c0*/  BRA.U !UP0, `(.L_x_2) ;  /* 0x0000000508947547 */ /* 0x000fea000b800000 */
[----:B------:R-:W-:Y:S01]  /*02d0*/  ULOP3.LUT UR5, UR5, 0x3ffffc, URZ, 0xc0, !UPT ;  /* 0x003ffffc05057892 */ /* 0x000fe2000f8ec0ff */
[----:B------:R-:W-:Y:S01]  /*02e0*/  IMAD.MOV.U32 R2, RZ, RZ, R0 ;  /* 0x000000ffff027224 */ /* 0x000fe200078e0000 */
[----:B------:R-:W-:Y:S02]  /*02f0*/  UMOV UR4, 0x1400 ;  /* 0x0000140000047882 */ /* 0x000fe40000000000 */
[----:B------:R-:W-:-:S12]  /*0300*/  UIADD3 UR5, UPT, UPT, -UR5, URZ, URZ ;  /* 0x000000ff05057290 */ /* 0x000fd8000fffe1ff */
.L_x_3:
[C---:B------:R-:W-:Y:S01]  /*0310*/  VIADD R3, R2.reuse, 0x800 ;  /* 0x0000080002037836 */ /* 0x040fe20000000000 */
[----:B------:R-:W-:Y:S01]  /*0320*/  UIADD3 UR16, UPT, UPT, UR4, -0x1400, URZ ;  /* 0xffffec0004107890 */ /* 0x000fe2000fffe0ff */
[----:B0-----:R-:W-:Y:S01]  /*0330*/  VIADD R12, R2, 0xc00 ;  /* 0x00000c00020c7836 */ /* 0x001fe20000000000 */
[----:B------:R-:W-:Y:S01]  /*0340*/  UIADD3 UR18, UPT, UPT, UR4, -0x1400, URZ ;  /* 0xffffec0004127890 */ /* 0x000fe2000fffe0ff */
[----:B-----5:R-:W-:Y:S01]  /*0350*/  IMAD.MOV.U32 R14, RZ, RZ, R6 ;  /* 0x000000ffff0e7224 */ /* 0x020fe200078e0006 */
[----:B------:R-:W-:Y:S01]  /*0360*/  ISETP.GE.AND P0, PT, R3, UR7, PT ;  /* 0x0000000703007c0c */ /* 0x000fe2000bf06270 */
[----:B------:R-:W-:Y:S01]  /*0370*/  IMAD.MOV.U32 R15, RZ, RZ, R7 ;  /* 0x000000ffff0f7224 */ /* 0x000fe200078e0007 */
[----:B------:R-:W-:Y:S01]  /*0380*/  ISETP.GE.AND P1, PT, R12, UR7, PT ;  /* 0x000000070c007c0c */ /* 0x000fe2000bf26270 */
[----:B------:R-:W-:Y:S02]  /*0390*/  IMAD.U32 R21, RZ, RZ, UR16 ;  /* 0x00000010ff157e24 */ /* 0x000fe4000f8e00ff */
[----:B------:R-:W-:-:S02]  /*03a0*/  IMAD.U32 R29, RZ, RZ, UR18 ;  /* 0x00000012ff1d7e24 */ /* 0x000fc4000f8e00ff */
[----:B------:R-:W-:Y:S02]  /*03b0*/  IMAD.MOV.U32 R12, RZ, RZ, R4 ;  /* 0x000000ffff0c7224 */ /* 0x000fe400078e0004 */
[----:B------:R-:W-:Y:S02]  /*03c0*/  IMAD.MOV.U32 R13, RZ, RZ, R5 ;  /* 0x000000ffff0d7224 */ /* 0x000fe400078e0005 */
[----:B------:R-:W-:Y:S02]  /*03d0*/  IMAD.MOV.U32 R18, RZ, RZ, R10 ;  /* 0x000000ffff127224 */ /* 0x000fe400078e000a */
[----:B------:R-:W-:Y:S02]  /*03e0*/  IMAD.MOV.U32 R19, RZ, RZ, R11 ;  /* 0x000000ffff137224 */ /* 0x000fe400078e000b */
[----:B------:R-:W-:Y:S02]  /*03f0*/  IMAD.MOV.U32 R16, RZ, RZ, R8 ;  /* 0x000000ffff107224 */ /* 0x000fe400078e0008 */
[----:B------:R-:W-:-:S02]  /*0400*/  IMAD.MOV.U32 R17, RZ, RZ, R9 ;  /* 0x000000ffff117224 */ /* 0x000fc400078e0009 */
[----:B------:R-:W-:-:S04]  /*0410*/  IMAD.WIDE.U32 R20, R21, 0x10, R32 ;  /* 0x0000001015147825 */ /* 0x000fc800078e0020 */
[----:B------:R-:W-:Y:S01]  /*0420*/  IMAD.WIDE.U32 R28, R29, 0x10, R32 ;  /* 0x000000101d1c7825 */ /* 0x000fe200078e0020 */
[----:B------:R0:W2:Y:S04]  /*0430*/  @!P0 LD.E.128 R12, desc[UR12][R20.64+0x8000] ;  /* 0x0080000c140c8980 */ /* 0x0000a8000c101d00 */
[----:B------:R-:W3:Y:S01]  /*0440*/  @!P1 LD.E.128 R16, desc[UR12][R28.64+0xc000] ;  /* 0x00c0000c1c109980 */ /* 0x000ee2000c101d00 */
[C---:B------:R-:W-:Y:S01]  /*0450*/  VIADD R3, R2.reuse, 0x400 ;  /* 0x0000040002037836 */ /* 0x040fe20000000000 */
[----:B------:R-:W-:Y:S01]  /*0460*/  UIADD3 UR16, UP0, UPT, UR8, UR6, URZ ;  /* 0x0000000608107290 */ /* 0x000fe2000ff1e0ff */
[C---:B------:R-:W-:Y:S01]  /*0470*/  ISETP.GE.AND P2, PT, R2.reuse, UR7, PT ;  /* 0x0000000702007c0c */ /* 0x040fe2000bf46270 */
[----:B------:R-:W-:Y:S02]  /*0480*/  VIADD R22, R2, 0x1400 ;  /* 0x0000140002167836 */ /* 0x000fe40000000000 */
[----:B------:R-:W-:Y:S01]  /*0490*/  ISETP.GE.AND P4, PT, R3, UR7, PT ;  /* 0x0000000703007c0c */ /* 0x000fe2000bf86270 */
[----:B------:R-:W-:Y:S01]  /*04a0*/  UIADD3.X UR17, UPT, UPT, URZ, UR9, URZ, UP0, !UPT ;  /* 0x00000009ff117290 */ /* 0x000fe200087fe4ff */
[----:B------:R-:W-:-:S02]  /*04b0*/  IMAD.U32 R3, RZ, RZ, UR8 ;  /* 0x00000008ff037e24 */ /* 0x000fc4000f8e00ff */
[----:B------:R-:W-:-:S03]  /*04c0*/  IMAD.U32 R24, RZ, RZ, UR16 ;  /* 0x00000010ff187e24 */ /* 0x000fc6000f8e00ff */
[----:B------:R-:W-:-:S03]  /*04d0*/  IMAD.U32 R25, RZ, RZ, UR17 ;  /* 0x00000011ff197e24 */ /* 0x000fc6000f8e00ff */
[----:B------:R-:W-:-:S03]  /*04e0*/  @!P2 IMAD.WIDE.U32 R24, R2, 0x10, R24 ;  /* 0x000000100218a825 */ /* 0x000fc600078e0018 */
[----:B0-----:R-:W-:Y:S01]  /*04f0*/  @!P4 IADD3 R20, P3, PT, R3, UR6, RZ ;  /* 0x000000060314cc10 */ /* 0x001fe2000ff7e0ff */
[----:B------:R-:W-:Y:S01]  /*0500*/  VIADD R3, R2, 0x1000 ;  /* 0x0000100002037836 */ /* 0x000fe20000000000 */
[----:B------:R0:W-:Y:S03]  /*0510*/  @!P2 ST.E.128 desc[UR12][R24.64], R4 ;  /* 0x000000041800a985 */ /* 0x0001e6000c101d0c */
[----:B------:R-:W-:Y:S01]  /*0520*/  @!P4 IMAD.X R21, RZ, RZ, UR9, P3 ;  /* 0x00000009ff15ce24 */ /* 0x000fe200098e06ff */
[----:B------:R-:W-:Y:S02]  /*0530*/  ISETP.GE.AND P3, PT, R22, UR7, PT ;  /* 0x0000000716007c0c */ /* 0x000fe4000bf66270 */
[----:B------:R-:W-:Y:S01]  /*0540*/  ISETP.GE.AND P2, PT, R3, UR7, PT ;  /* 0x0000000703007c0c */ /* 0x000fe2000bf46270 */
[----:B------:R-:W-:-:S05]  /*0550*/  @!P4 IMAD.WIDE.U32 R34, R2, 0x10, R20 ;  /* 0x000000100222c825 */ /* 0x000fca00078e0014 */
[----:B------:R-:W-:Y:S01]  /*0560*/  @!P4 ST.E.128 desc[UR12][R34.64+0x4000], R8 ;  /* 0x004000082200c985 */ /* 0x000fe2000c101d0c */
[----:B--2---:R-:W-:Y:S02]  /*0570*/  IMAD.MOV.U32 R22, RZ, RZ, R14 ;  /* 0x000000ffff167224 */ /* 0x004fe400078e000e */
[----:B------:R-:W-:Y:S02]  /*0580*/  IMAD.MOV.U32 R23, RZ, RZ, R15 ;  /* 0x000000ffff177224 */ /* 0x000fe400078e000f */
[----:B------:R-:W-:Y:S02]  /*0590*/  IMAD.MOV.U32 R20, RZ, RZ, R12 ;  /* 0x000000ffff147224 */ /* 0x000fe400078e000c */
[----:B------:R-:W-:Y:S02]  /*05a0*/  IMAD.MOV.U32 R21, RZ, RZ, R13 ;  /* 0x000000ffff157224 */ /* 0x000fe400078e000d */
[----:B---3--:R-:W-:Y:S02]  /*05b0*/  IMAD.MOV.U32 R26, RZ, RZ, R18 ;  /* 0x000000ffff1a7224 */ /* 0x008fe400078e0012 */
[----:B------:R-:W-:-:S02]  /*05c0*/  IMAD.MOV.U32 R27, RZ, RZ, R19 ;  /* 0x000000ffff1b7224 */ /* 0x000fc400078e0013 */
[----:B0-----:R-:W-:Y:S01]  /*05d0*/  IMAD.MOV.U32 R24, RZ, RZ, R16 ;  /* 0x000000ffff187224 */ /* 0x001fe200078e0010 */
[----:B------:R-:W2:Y:S01]  /*05e0*/  @!P2 LD.E.128 R20, desc[UR12][R28.64+0x10000] ;  /* 0x0100000c1c14a980 */ /* 0x000ea2000c101d00 */
[----:B------:R-:W-:-:S06]  /*05f0*/  IMAD.MOV.U32 R25, RZ, RZ, R17 ;  /* 0x000000ffff197224 */ /* 0x000fcc00078e0011 */
[----:B------:R-:W3:Y:S01]  /*0600*/  @!P3 LD.E.128 R24, desc[UR12][R28.64+0x14000] ;  /* 0x0140000c1c18b980 */ /* 0x000ee2000c101d00 */
[----:B------:R-:W-:Y:S01]  /*0610*/  IADD3 R4, P4, PT, R0, UR18, RZ ;  /* 0x0000001200047c10 */ /* 0x000fe2000ff9e0ff */
[----:B------:R-:W-:-:S04]  /*0620*/  VIADD R3, R2, 0x1800 ;  /* 0x0000180002037836 */ /* 0x000fc80000000000 */
[----:B------:R-:W-:Y:S01]  /*0630*/  IMAD.X R5, RZ, RZ, RZ, P4 ;  /* 0x000000ffff057224 */ /* 0x000fe200020e06ff */
[----:B------:R-:W-:Y:S01]  /*0640*/  ISETP.GE.AND P5, PT, R3, UR7, PT ;  /* 0x0000000703007c0c */ /* 0x000fe2000bfa6270 */
[----:B------:R-:W-:Y:S01]  /*0650*/  VIADD R3, R2, 0x1c00 ;  /* 0x00001c0002037836 */ /* 0x000fe20000000000 */
[----:B------:R-:W-:-:S04]  /*0660*/  LEA R30, P4, R4, UR16, 0x4 ;  /* 0x00000010041e7c11 */ /* 0x000fc8000f8820ff */
[----:B------:R-:W-:Y:S02]  /*0670*/  LEA.HI.X R31, R4, UR17, R5, 0x4, P4 ;  /* 0x00000011041f7c11 */ /* 0x000fe4000a0f2405 */
[----:B------:R-:W-:-:S03]  /*0680*/  ISETP.GE.AND P4, PT, R3, UR7, PT ;  /* 0x0000000703007c0c */ /* 0x000fc6000bf86270 */
[----:B------:R2:W-:Y:S04]  /*0690*/  @!P0 ST.E.128 desc[UR12][R30.64+0x8000], R12 ;  /* 0x0080000c1e008985 */ /* 0x0005e8000c101d0c */
[----:B------:R3:W-:Y:S01]  /*06a0*/  @!P1 ST.E.128 desc[UR12][R30.64+0xc000], R16 ;  /* 0x00c000101e009985 */ /* 0x0007e2000c101d0c */
[----:B--2---:R-:W-:Y:S02]  /*06b0*/  IMAD.MOV.U32 R14, RZ, RZ, R22 ;  /* 0x000000ffff0e7224 */ /* 0x004fe400078e0016 */
[----:B------:R-:W-:Y:S02]  /*06c0*/  IMAD.MOV.U32 R15, RZ, RZ, R23 ;  /* 0x000000ffff0f7224 */ /* 0x000fe400078e0017 */
[----:B------:R-:W-:Y:S02]  /*06d0*/  IMAD.MOV.U32 R12, RZ, RZ, R20 ;  /* 0x000000ffff0c7224 */ /* 0x000fe400078e0014 */
[----:B------:R-:W-:-:S02]  /*06e0*/  IMAD.MOV.U32 R13, RZ, RZ, R21 ;  /* 0x000000ffff0d7224 */ /* 0x000fc400078e0015 */
[----:B---3--:R-:W-:Y:S02]  /*06f0*/  IMAD.MOV.U32 R18, RZ, RZ, R26 ;  /* 0x000000ffff127224 */ /* 0x008fe400078e001a */
[----:B------:R-:W-:Y:S02]  /*0700*/  IMAD.MOV.U32 R19, RZ, RZ, R27 ;  /* 0x000000ffff137224 */ /* 0x000fe400078e001b */
[----:B------:R-:W-:Y:S01]  /*0710*/  IMAD.MOV.U32 R16, RZ, RZ, R24 ;  /* 0x000000ffff107224 */ /* 0x000fe200078e0018 */
[----:B------:R-:W2:Y:S01]  /*0720*/  @!P5 LD.E.128 R12, desc[UR12][R28.64+0x18000] ;  /* 0x0180000c1c0cd980 */ /* 0x000ea2000c101d00 */
[----:B------:R-:W-:-:S06]  /*0730*/  IMAD.MOV.U32 R17, RZ, RZ, R25 ;  /* 0x000000ffff117224 */ /* 0x000fcc00078e0019 */
[----:B------:R-:W3:Y:S01]  /*0740*/  @!P4 LD.E.128 R16, desc[UR12][R28.64+0x1c000] ;  /* 0x01c0000c1c10c980 */ /* 0x000ee2000c101d00 */
[C---:B------:R-:W-:Y:S02]  /*0750*/  VIADD R3, R2.reuse, 0x2400 ;  /* 0x0000240002037836 */ /* 0x040fe40000000000 */
[----:B------:R-:W-:-:S03]  /*0760*/  VIADD R2, R2, 0x2000 ;  /* 0x0000200002027836 */ /* 0x000fc60000000000 */
[----:B------:R-:W-:Y:S02]  /*0770*/  ISETP.GE.AND P1, PT, R3, UR7, PT ;  /* 0x0000000703007c0c */ /* 0x000fe4000bf26270 */
[----:B------:R-:W-:Y:S01]  /*0780*/  ISETP.GE.AND P0, PT, R2, UR7, PT ;  /* 0x0000000702007c0c */ /* 0x000fe2000bf06270 */
[----:B------:R0:W-:Y:S04]  /*0790*/  @!P2 ST.E.128 desc[UR12][R30.64+0x10000], R20 ;  /* 0x010000141e00a985 */ /* 0x0001e8000c101d0c */
[----:B------:R0:W-:Y:S01]  /*07a0*/  @!P3 ST.E.128 desc[UR12][R30.64+0x14000], R24 ;  /* 0x014000181e00b985 */ /* 0x0001e2000c101d0c */
[----:B------:R-:W-:-:S04]  /*07b0*/  UIADD3 UR5, UPT, UPT, UR5, 0x4, URZ ;  /* 0x0000000405057890 */ /* 0x000fc8000fffe0ff */
[----:B------:R-:W-:Y:S02]  /*07c0*/  UISETP.NE.AND UP0, UPT, UR5, URZ, UPT ;  /* 0x000000ff0500728c */ /* 0x000fe4000bf05270 */
[----:B------:R-:W-:Y:S01]  /*07d0*/  UIADD3 UR4, UPT, UPT, UR4, 0x2000, URZ ;  /* 0x0000200004047890 */ /* 0x000fe2000fffe0ff */
[----:B--2---:R-:W-:Y:S02]  /*07e0*/  IMAD.MOV.U32 R6, RZ, RZ, R14 ;  /* 0x000000ffff067224 */ /* 0x004fe400078e000e */
[----:B------:R-:W-:Y:S02]  /*07f0*/  IMAD.MOV.U32 R7, RZ, RZ, R15 ;  /* 0x000000ffff077224 */ /* 0x000fe400078e000f */
[----:B------:R-:W-:Y:S02]  /*0800*/  IMAD.MOV.U32 R4, RZ, RZ, R12 ;  /* 0x000000ffff047224 */ /* 0x000fe400078e000c */
[----:B------:R-:W-:Y:S02]  /*0810*/  IMAD.MOV.U32 R5, RZ, RZ, R13 ;  /* 0x000000ffff057224 */ /* 0x000fe400078e000d */
[----:B---3--:R-:W-:-:S02]  /*0820*/  IMAD.MOV.U32 R10, RZ, RZ, R18 ;  /* 0x000000ffff0a7224 */ /* 0x008fc400078e0012 */
[----:B------:R-:W-:Y:S02]  /*0830*/  IMAD.MOV.U32 R11, RZ, RZ, R19 ;  /* 0x000000ffff0b7224 */ /* 0x000fe400078e0013 */
[----:B------:R-:W-:Y:S01]  /*0840*/  IMAD.MOV.U32 R8, RZ, RZ, R16 ;  /* 0x000000ffff087224 */ /* 0x000fe200078e0010 */
[----:B------:R0:W5:Y:S01]  /*0850*/  @!P0 LD.E.128 R4, desc[UR12][R28.64+0x20000] ;  /* 0x0200000c1c048980 */ /* 0x000162000c101d00 */
[----:B------:R-:W-:-:S06]  /*0860*/  IMAD.MOV.U32 R9, RZ, RZ, R17 ;  /* 0x000000ffff097224 */ /* 0x000fcc00078e0011 */
[----:B------:R0:W5:Y:S04]  /*0870*/  @!P1 LD.E.128 R8, desc[UR12][R28.64+0x24000] ;  /* 0x0240000c1c089980 */ /* 0x000168000c101d00 */
[----:B------:R0:W-:Y:S04]  /*0880*/  @!P5 ST.E.128 desc[UR12][R30.64+0x18000], R12 ;  /* 0x0180000c1e00d985 */ /* 0x0001e8000c101d0c */
[----:B------:R0:W-:Y:S01]  /*0890*/  @!P4 ST.E.128 desc[UR12][R30.64+0x1c000], R16 ;  /* 0x01c000101e00c985 */ /* 0x0001e2000c101d0c */
[----:B------:R-:W-:Y:S05]  /*08a0*/  BRA.U UP0, `(.L_x_3) ;  /* 0xfffffff900987547 */ /* 0x000fea000b83ffff */
[----:B------:R-:W1:Y:S01]  /*08b0*/  S2UR UR7, SR_CgaCtaId ;  /* 0x00000000000779c3 */ /* 0x000e620000008800 */
[----:B------:R-:W-:Y:S01]  /*08c0*/  UMOV UR5, 0x400 ;  /* 0x0000040000057882 */ /* 0x000fe20000000000 */
[----:B------:R-:W-:Y:S02]  /*08d0*/  UIADD3 UR4, UPT, UPT, UR4, -0x1400, URZ ;  /* 0xffffec0004047890 */ /* 0x000fe4000fffe0ff */
[----:B-1----:R-:W-:-:S06]  /*08e0*/  ULEA UR5, UR7, UR5, 0x18 ;  /* 0x0000000507057291 */ /* 0x002fcc000f8ec0ff */
[----:B------:R-:W-:-:S05]  /*08f0*/  LEA R3, R0, UR5, 0x4 ;  /* 0x0000000500037c11 */ /* 0x000fca000f8e20ff */
[----:B------:R1:W-:Y:S04]  /*0900*/  STS.128 [R3], R12 ;  /* 0x0000000c03007388 */ /* 0x0003e80000000c00 */
[----:B------:R1:W-:Y:S02]  /*0910*/  STS.128 [R3+0x4000], R16 ;  /* 0x0040001003007388 */ /* 0x0003e40000000c00 */
.L_x_2:
[----:B------:R-:W-:-:S04]  /*0920*/  UIADD3 UR5, UP0, UPT, UR14, -UR6, URZ ;  /* 0x800000060e057290 */ /* 0x000fc8000ff1e0ff */
[----:B------:R-:W-:-:S04]  /*0930*/  UIADD3.X UR7, UPT, UPT, UR15, -0x1, URZ, UP0, !UPT ;  /* 0xffffffff0f077890 */ /* 0x000fc800087fe4ff */
[----:B------:R-:W-:-:S04]  /*0940*/  USHF.R.U64 UR7, UR5, 0x4, UR7 ;  /* 0x0000000405077899 */ /* 0x000fc80008001207 */
[----:B------:R-:W-:-:S04]  /*0950*/  UIADD3 UR5, UPT, UPT, UR7, -0x1, URZ ;  /* 0xffffffff07057890 */ /* 0x000fc8000fffe0ff */
[----:B------:R-:W-:-:S04]  /*0960*/  ULEA.HI UR5, UR5, 0x1, URZ, 0x15 ;  /* 0x0000000105057891 */ /* 0x000fc8000f8fa8ff */
[----:B------:R-:W-:-:S09]  /*0970*/  ULOP3.LUT UP0, URZ, UR5, 0x3, URZ, 0xc0, !UPT ;  /* 0x0000000305ff7892 */ /* 0x000fd2000f80c0ff */
[----:B------:R-:W-:Y:S05]  /*0980*/  BRA.U !UP0, `(.L_x_1) ;  /* 0x0000000108a87547 */ /* 0x000fea000b800000 */
[----:B------:R-:W-:-:S05]  /*0990*/  UMOV UR5, URZ ;  /* 0x000000ff00057c82 */ /* 0x000fca0008000000 */
.L_x_4:
[----:B0-2---:R-:W-:Y:S01]  /*09a0*/  LOP3.LUT R20, R0, 0x800, RZ, 0xfc, !PT ;  /* 0x0000080000147812 */ /* 0x005fe200078efcff */
[----:B-1----:R-:W-:Y:S02]  /*09b0*/  IMAD.U32 R3, RZ, RZ, UR4 ;  /* 0x00000004ff037e24 */ /* 0x002fe4000f8e00ff */
[----:B-----5:R-:W-:Y:S02]  /*09c0*/  IMAD.MOV.U32 R16, RZ, RZ, R4 ;  /* 0x000000ffff107224 */ /* 0x020fe400078e0004 */
[----:B------:R-:W-:Y:S02]  /*09d0*/  VIADD R20, R20, UR4 ;  /* 0x0000000414147c36 */ /* 0x000fe40008000000 */
[----:B------:R-:W-:Y:S02]  /*09e0*/  IMAD.MOV.U32 R17, RZ, RZ, R5 ;  /* 0x000000ffff117224 */ /* 0x000fe400078e0005 */
[C---:B------:R-:W-:Y:S01]  /*09f0*/  VIADD R2, R20.reuse, 0x400 ;  /* 0x0000040014027836 */ /* 0x040fe20000000000 */
[----:B------:R-:W-:Y:S01]  /*0a00*/  ISETP.GE.AND P0, PT, R20, UR7, PT ;  /* 0x0000000714007c0c */ /* 0x000fe2000bf06270 */
[----:B------:R-:W-:-:S02]  /*0a10*/  IMAD.MOV.U32 R18, RZ, RZ, R6 ;  /* 0x000000ffff127224 */ /* 0x000fc400078e0006 */
[----:B------:R-:W-:Y:S01]  /*0a20*/  IMAD.MOV.U32 R19, RZ, RZ, R7 ;  /* 0x000000ffff137224 */ /* 0x000fe200078e0007 */
[----:B------:R-:W-:Y:S01]  /*0a30*/  ISETP.GE.AND P1, PT, R2, UR7, PT ;  /* 0x0000000702007c0c */ /* 0x000fe2000bf26270 */
[----:B------:R-:W-:Y:S01]  /*0a40*/  IMAD.WIDE.U32 R2, R3, 0x10, R32 ;  /* 0x0000001003027825 */ /* 0x000fe200078e0020 */
[----:B------:R-:W-:-:S03]  /*0a50*/  UIADD3 UR16, UP0, UPT, UR8, UR6, URZ ;  /* 0x0000000608107290 */ /* 0x000fc6000ff1e0ff */
[----:B------:R-:W-:Y:S02]  /*0a60*/  VIADD R23, R0, UR4 ;  /* 0x0000000400177c36 */ /* 0x000fe40008000000 */
[----:B------:R-:W-:Y:S01]  /*0a70*/  VIADD R20, R20, 0xfffffc00 ;  /* 0xfffffc0014147836 */ /* 0x000fe20000000000 */
[----:B------:R-:W-:Y:S01]  /*0a80*/  UIADD3.X UR17, UPT, UPT, URZ, UR9, URZ, UP0, !UPT ;  /* 0x00000009ff117290 */ /* 0x000fe200087fe4ff */
[----:B------:R-:W-:Y:S01]  /*0a90*/  IMAD.MOV.U32 R12, RZ, RZ, R8 ;  /* 0x000000ffff0c7224 */ /* 0x000fe200078e0008 */
[----:B------:R2:W5:Y:S01]  /*0aa0*/  @!P0 LD.E.128 R4, desc[UR12][R2.64+0x8000] ;  /* 0x0080000c02048980 */ /* 0x000562000c101d00 */
[----:B------:R-:W-:Y:S02]  /*0ab0*/  IMAD.MOV.U32 R13, RZ, RZ, R9 ;  /* 0x000000ffff0d7224 */ /* 0x000fe400078e0009 */
[----:B------:R-:W-:Y:S02]  /*0ac0*/  IMAD.MOV.U32 R14, RZ, RZ, R10 ;  /* 0x000000ffff0e7224 */ /* 0x000fe400078e000a */
[----:B------:R-:W-:Y:S01]  /*0ad0*/  IMAD.MOV.U32 R15, RZ, RZ, R11 ;  /* 0x000000ffff0f7224 */ /* 0x000fe200078e000b */
[----:B------:R-:W-:Y:S01]  /*0ae0*/  ISETP.GE.AND P0, PT, R23, UR7, PT ;  /* 0x0000000717007c0c */ /* 0x000fe2000bf06270 */
[----:B------:R2:W5:Y:S01]  /*0af0*/  @!P1 LD.E.128 R8, desc[UR12][R2.64+0xc000] ;  /* 0x00c0000c02089980 */ /* 0x000562000c101d00 */
[----:B------:R-:W-:Y:S01]  /*0b00*/  ISETP.GE.AND P1, PT, R20, UR7, PT ;  /* 0x0000000714007c0c */ /* 0x000fe2000bf26270 */
[----:B------:R-:W-:-:S02]  /*0b10*/  IMAD.U32 R20, RZ, RZ, UR16 ;  /* 0x00000010ff147e24 */ /* 0x000fc4000f8e00ff */
[----:B------:R-:W-:Y:S01]  /*0b20*/  IMAD.U32 R21, RZ, RZ, UR17 ;  /* 0x00000011ff157e24 */ /* 0x000fe2000f8e00ff */
[----:B------:R-:W-:Y:S01]  /*0b30*/  UIADD3 UR16, UPT, UPT, UR7, -0x1, URZ ;  /* 0xffffffff07107890 */ /* 0x000fe2000fffe0ff */
[----:B------:R-:W-:-:S03]  /*0b40*/  IMAD.WIDE.U32 R20, R23, 0x10, R20 ;  /* 0x0000001017147825 */ /* 0x000fc600078e0014 */
[----:B------:R-:W-:-:S03]  /*0b50*/  ULEA.HI UR16, UR16, 0x1, URZ, 0x15 ;  /* 0x0000000110107891 */ /* 0x000fc6000f8fa8ff */
[----:B------:R2:W-:Y:S04]  /*0b60*/  @!P0 ST.E.128 desc[UR12][R20.64], R16 ;  /* 0x0000001014008985 */ /* 0x0005e8000c101d0c */
[----:B------:R2:W-:Y:S01]  /*0b70*/  @!P1 ST.E.128 desc[UR12][R20.64+0x4000], R12 ;  /* 0x0040000c14009985 */ /* 0x0005e2000c101d0c */
[----:B------:R-:W-:Y:S02]  /*0b80*/  UIADD3 UR5, UPT, UPT, UR5, 0x1, URZ ;  /* 0x0000000105057890 */ /* 0x000fe4000fffe0ff */
[----:B------:R-:W-:-:S04]  /*0b90*/  ULOP3.LUT UR16, UR16, 0x3, URZ, 0xc0, !UPT ;  /* 0x0000000310107892 */ /* 0x000fc8000f8ec0ff */
[----:B------:R-:W-:Y:S02]  /*0ba0*/  UISETP.NE.AND UP0, UPT, UR5, UR16, UPT ;  /* 0x000000100500728c */ /* 0x000fe4000bf05270 */
[----:B------:R-:W-:-:S07]  /*0bb0*/  UIADD3 UR4, UPT, UPT, UR4, 0x800, URZ ;  /* 0x0000080004047890 */ /* 0x000fce000fffe0ff */
[----:B------:R-:W-:Y:S05]  /*0bc0*/  BRA.U UP0, `(.L_x_4) ;  /* 0xfffffffd00747547 */ /* 0x000fea000b83ffff */
[----:B------:R-:W0:Y:S01]  /*0bd0*/  S2UR UR5, SR_CgaCtaId ;  /* 0x00000000000579c3 */ /* 0x000e220000008800 */
[----:B------:R-:W-:Y:S02]  /*0be0*/  UMOV UR4, 0x400 ;  /* 0x0000040000047882 */ /* 0x000fe40000000000 */
[----:B0-----:R-:W-:-:S06]  /*0bf0*/  ULEA UR4, UR5, UR4, 0x18 ;  /* 0x0000000405047291 */ /* 0x001fcc000f8ec0ff */
[----:B--2---:R-:W-:-:S05]  /*0c00*/  LEA R3, R0, UR4, 0x4 ;  /* 0x0000000400037c11 */ /* 0x004fca000f8e20ff */
[----:B------:R2:W-:Y:S04]  /*0c10*/  STS.128 [R3], R16 ;  /* 0x0000001003007388 */ /* 0x0005e80000000c00 */
[----:B------:R2:W-:Y:S02]  /*0c20*/  STS.128 [R3+0x4000], R12 ;  /* 0x0040000c03007388 */ /* 0x0005e40000000c00 */
.L_x_1:
[----:B------:R-:W-:-:S04]  /*0c30*/  UIADD3 UR4, UPT, UPT, UR14, UR10, URZ ;  /* 0x0000000a0e047290 */ /* 0x000fc8000fffe0ff */
[----:B------:R-:W-:-:S04]  /*0c40*/  ULOP3.LUT UR4, UR4, 0xf, URZ, 0xc0, !UPT ;  /* 0x0000000f04047892 */ /* 0x000fc8000f8ec0ff */
[----:B------:R-:W-:-:S06]  /*0c50*/  UIADD3 UR4, UPT, UPT, UR6, UR4, URZ ;  /* 0x0000000406047290 */ /* 0x000fcc000fffe0ff */
[----:B------:R-:W-:-:S13]  /*0c60*/  ISETP.GE.U32.AND P0, PT, R0, UR4, PT ;  /* 0x0000000400007c0c */ /* 0x000fda000bf06070 */
[----:B------:R-:W-:Y:S05]  /*0c70*/  @P0 EXIT ;  /* 0x000000000000094d */ /* 0x000fea0003800000 */
[----:B-12---:R-:W-:Y:S01]  /*0c80*/  IMAD.U32 R3, RZ, RZ, UR4 ;  /* 0x00000004ff037e24 */ /* 0x006fe2000f8e00ff */
[----:B------:R-:W-:-:S04]  /*0c90*/  ISETP.GE.U32.AND P0, PT, R0, UR6, PT ;  /* 0x0000000600007c0c */ /* 0x000fc8000bf06070 */
[----:B------:R-:W-:-:S04]  /*0ca0*/  IADD3 R3, PT, PT, -R3, UR14, R0 ;  /* 0x0000000e03037c10 */ /* 0x000fc8000fffe100 */
[----:B------:R-:W-:-:S04]  /*0cb0*/  SEL R0, R0, R3, !P0 ;  /* 0x0000000300007207 */ /* 0x000fc80004000000 */
[----:B-----5:R-:W-:Y:S02]  /*0cc0*/  SHF.R.S32.HI R5, RZ, 0x1f, R0 ;  /* 0x0000001fff057819 */ /* 0x020fe40000011400 */
[----:B------:R-:W-:-:S04]  /*0cd0*/  IADD3 R2, P0, PT, R0, UR10, RZ ;  /* 0x0000000a00027c10 */ /* 0x000fc8000ff1e0ff */
[----:B------:R-:W-:-:S06]  /*0ce0*/  IADD3.X R3, PT, PT, R5, UR11, RZ, P0, !PT ;  /* 0x0000000b05037c10 */ /* 0x000fcc00087fe4ff */
[----:B------:R-:W2:Y:S01]  /*0cf0*/  LD.E.U8 R3, desc[UR12][R2.64] ;  /* 0x0000000c02037980 */ /* 0x000ea2000c101100 */
[----:B------:R-:W-:-:S04]  /*0d00*/  IADD3 R4, P0, PT, R0, UR8, RZ ;  /* 0x0000000800047c10 */ /* 0x000fc8000ff1e0ff */
[----:B------:R-:W-:-:S05]  /*0d10*/  IADD3.X R5, PT, PT, R5, UR9, RZ, P0, !PT ;  /* 0x0000000905057c10 */ /* 0x000fca00087fe4ff */
[----:B--2---:R-:W-:Y:S01]  /*0d20*/  ST.E.U8 desc[UR12][R4.64], R3 ;  /* 0x0000000304007985 */ /* 0x004fe2000c10110c */
[----:B------:R-:W-:Y:S05]  /*0d30*/  EXIT ;  /* 0x000000000000794d */ /* 0x000fea0003800000 */
.L_x_0:
[----:B------:R-:W-:Y:S02]  /*0d40*/  UIADD3 UR4, UPT, UPT, -UR8, URZ, URZ ;  /* 0x000000ff08047290 */ /* 0x000fe4000fffe1ff */
[----:B------:R-:W-:Y:S02]  /*0d50*/  UIADD3 UR7, UP1, UPT, UR14, -UR6, URZ ;  /* 0x800000060e077290 */ /* 0x000fe4000ff3e0ff */
[----:B------:R-:W-:Y:S02]  /*0d60*/  ULOP3.LUT UR17, UR4, 0xf, URZ, 0xc0, !UPT ;  /* 0x0000000f04117892 */ /* 0x000fe4000f8ec0ff */
[----:B------:R-:W-:Y:S02]  /*0d70*/  UIADD3.X UR16, UPT, UPT, UR15, -0x1, URZ, UP1, !UPT ;  /* 0xffffffff0f107890 */ /* 0x000fe40008ffe4ff */
[----:B------:R-:W-:Y:S02]  /*0d80*/  UISETP.GT.U32.AND UP0, UPT, UR6, UR17, UPT ;  /* 0x000000110600728c */ /* 0x000fe4000bf04070 */
[----:B------:R-:W-:-:S02]  /*0d90*/  UIADD3 UR22, UP1, UPT, UR8, UR17, URZ ;  /* 0x0000001108167290 */ /* 0x000fc4000ff3e0ff */
[----:B------:R-:W-:Y:S02]  /*0da0*/  USHF.R.U64 UR7, UR7, 0x4, UR16 ;  /* 0x0000000407077899 */ /* 0x000fe40008001210 */
[----:B------:R-:W-:-:S05]  /*0db0*/  UIADD3.X UR23, UPT, UPT, URZ, UR9, URZ, UP1, !UPT ;  /* 0x00000009ff177290 */ /* 0x000fca0008ffe4ff */
[----:B------:R-:W-:Y:S02]  /*0dc0*/  @UP0 UIADD3 UR4, UPT, UPT, UR6, -UR17, URZ ;  /* 0x8000001106040290 */ /* 0x000fe4000fffe0ff */
[----:B------:R-:W-:Y:S02]  /*0dd0*/  @UP0 UIADD3 UR22, UP1, UPT, UR22, 0x10, URZ ;  /* 0x0000001016160890 */ /* 0x000fe4000ff3e0ff */
[----:B------:R-:W-:Y:S02]  /*0de0*/  @UP0 USHF.L.U32 UR5, UR4, 0x3, URZ ;  /* 0x0000000304050899 */ /* 0x000fe400080006ff */
[----:B------:R-:W-:Y:S02]  /*0df0*/  @!UP0 UIADD3 UR4, UPT, UPT, -UR6, UR17, URZ ;  /* 0x0000001106048290 */ /* 0x000fe4000fffe1ff */
[----:B------:R-:W-:Y:S02]  /*0e00*/  @UP0 UIADD3 UR18, UPT, UPT, -UR5, 0x80, URZ ;  /* 0x0000008005120890 */ /* 0x000fe4000fffe1ff */
[----:B------:R-:W-:-:S02]  /*0e10*/  @!UP0 USHF.L.U32 UR18, UR4, 0x3, URZ ;  /* 0x0000000304128899 */ /* 0x000fc400080006ff */
[----:B------:R-:W-:Y:S02]  /*0e20*/  @UP0 UIADD3.X UR23, UPT, UPT, URZ, UR23, URZ, UP1, !UPT ;  /* 0x00000017ff170290 */ /* 0x000fe40008ffe4ff */
[----:B------:R-:W-:Y:S02]  /*0e30*/  @!UP0 UIADD3 UR5, UPT, UPT, -UR18, 0x80, URZ ;  /* 0x0000008012058890 */ /* 0x000fe4000fffe1ff */
[----:B------:R-:W-:-:S09]  /*0e40*/  UISETP.GE.AND UP0, UPT, UR7, 0x2, UPT ;  /* 0x000000020700788c */ /* 0x000fd2000bf06270 */
[----:B------:R-:W-:Y:S05]  /*0e50*/  BRA.U !UP0, `(.L_x_5) ;  /* 0x0000001108747547 */ /* 0x000fea000b800000 */
[----:B------:R-:W-:Y:S02]  /*0e60*/  UIADD3 UR4, UPT, UPT, UR7, -0x2, URZ ;  /* 0xfffffffe07047890 */ /* 0x000fe4000fffe0ff */
[----:B------:R-:W-:Y:S02]  /*0e70*/  UIADD3 UR16, UPT, UPT, UR7, -0x1, URZ ;  /* 0xffffffff07107890 */ /* 0x000fe4000fffe0ff */
[----:B------:R-:W-:Y:S02]  /*0e80*/  UISETP.GE.U32.AND UP0, UPT, UR4, 0xc00, UPT ;  /* 0x00000c000400788c */ /* 0x000fe4000bf06070 */
[----:B------:R-:W-:Y:S02]  /*0e90*/  ULEA.HI UR7, UR4, 0x1, URZ, 0x16 ;  /* 0x0000000104077891 */ /* 0x000fe4000f8fb0ff */
[----:B------:R-:W-:Y:S01]  /*0ea0*/  UIADD3 UR24, UPT, UPT, -UR5, 0x40, URZ ;  /* 0x0000004005187890 */ /* 0x000fe2000fffe1ff */
[----:B------:R-:W-:-:S04]  /*0eb0*/  UMOV UR4, URZ ;  /* 0x000000ff00047c82 */ /* 0x000fc80008000000 */
[----:B------:R-:W-:Y:S07]  /*0ec0*/  BRA.U !UP0, `(.L_x_6) ;  /* 0x0000000d08447547 */ /* 0x000fee000b800000 */
[----:B------:R-:W-:Y:S01]  /*0ed0*/  IMAD.WIDE.U32 R2, R0, 0x10, RZ ;  /* 0x0000001000027825 */ /* 0x000fe200078e00ff */
[----:B------:R-:W-:Y:S01]  /*0ee0*/  ULOP3.LUT UR7, UR7, 0x7ffffc, URZ, 0xc0, !UPT ;  /* 0x007ffffc07077892 */ /* 0x000fe2000f8ec0ff */
[----:B------:R-:W-:Y:S02]  /*0ef0*/  UMOV UR4, 0x800 ;  /* 0x0000080000047882 */ /* 0x000fe40000000000 */
[----:B------:R-:W-:Y:S01]  /*0f00*/  IMAD.U32 R7, RZ, RZ, UR22 ;  /* 0x00000016ff077e24 */ /* 0x000fe2000f8e00ff */
[C---:B------:R-:W-:Y:S01]  /*0f10*/  LOP3.LUT R5, R2.reuse, UR6, RZ, 0xfc, !PT ;  /* 0x0000000602057c12 */ /* 0x040fe2000f8efcff */
[----:B------:R-:W-:Y:S01]  /*0f20*/  IMAD.U32 R6, RZ, RZ, UR10 ;  /* 0x0000000aff067e24 */ /* 0x000fe2000f8e00ff */
[----:B------:R-:W-:Y:S02]  /*0f30*/  UIADD3 UR7, UPT, UPT, -UR7, URZ, URZ ;  /* 0x000000ff07077290 */ /* 0x000fe4000fffe1ff */
[----:B------:R-:W-:Y:S02]  /*0f40*/  IADD3 R4, P2, P3, R2, 0x8000, R7 ;  /* 0x0000800002047810 */ /* 0x000fe40007b5e007 */
[----:B------:R-:W-:Y:S01]  /*0f50*/  IADD3 R2, P0, P1, R5, 0x8000, R6 ;  /* 0x0000800005027810 */ /* 0x000fe2000791e006 */
[----:B------:R-:W-:Y:S01]  /*0f60*/  IMAD.MOV.U32 R6, RZ, RZ, R0 ;  /* 0x000000ffff067224 */ /* 0x000fe200078e0000 */
[----:B------:R-:W-:-:S02]  /*0f70*/  IADD3.X R5, PT, PT, R3, UR23, RZ, P2, P3 ;  /* 0x0000001703057c10 */ /* 0x000fc400097e64ff */
[----:B------:R-:W-:-:S09]  /*0f80*/  IADD3.X R3, PT, PT, R3, UR11, RZ, P0, P1 ;  /* 0x0000000b03037c10 */ /* 0x000fd200087e24ff */
.L_x_22:
[----:B------:R-:W-:Y:S01]  /*0f90*/  ISETP.GE.AND P0, PT, R6, UR16, PT ;  /* 0x0000001006007c0c */ /* 0x000fe2000bf06270 */
[----:B------:R-:W-:Y:S01]  /*0fa0*/  UIADD3 UR7, UPT, UPT, UR7, 0x4, URZ ;  /* 0x0000000407077890 */ /* 0x000fe2000fffe0ff */
[----:B------:R-:W-:Y:S03]  /*0fb0*/  BSSY.RECONVERGENT B0, `(.L_x_7) ;  /* 0x000002d000007945 */ /* 0x000fe60003800200 */
[----:B------:R-:W-:-:S08]  /*0fc0*/  UISETP.NE.AND UP0, UPT, UR7, URZ, UPT ;  /* 0x000000ff0700728c */ /* 0x000fd0000bf05270 */
[----:B------:R-:W-:Y:S05]  /*0fd0*/  @P0 BRA `(.L_x_8) ;  /* 0x0000000000a80947 */ /* 0x000fea0003800000 */
[----:B------:R-:W-:Y:S01]  /*0fe0*/  UISETP.GE.U32.AND UP1, UPT, UR18, 0x41, UPT ;  /* 0x000000411200788c */ /* 0x000fe2000bf26070 */
[----:B------:R-:W2:Y:S04]  /*0ff0*/  LD.E.64 R12, desc[UR12][R2.64+-0x7ff8] ;  /* 0xff80080c020c7980 */ /* 0x000ea8000c101b00 */
[----:B------:R-:W3:Y:S01]  /*1000*/  LD.E.128 R8, desc[UR12][R2.64+-0x7ff0] ;  /* 0xff80100c02087980 */ /* 0x000ee2000c101d00 */
[----:B------:R-:W-:-:S13]  /*1010*/  PLOP3.LUT P0, PT, PT, PT, UP1, 0x80, 0x8 ;  /* 0x000000000008781c */ /* 0x000fda0003f0f018 */
[----:B------:R-:W4:Y:S01]  /*1020*/  @!P0 LD.E.64 R14, desc[UR12][R2.64+-0x8000] ;  /* 0xff80000c020e8980 */ /* 0x000f22000c101b00 */
[----:B------:R-:W-:Y:S02]  /*1030*/  UISETP.GE.U32.AND UP2, UPT, UR5, 0x41, UPT ;  /* 0x000000410500788c */ /* 0x000fe4000bf46070 */
[----:B------:R-:W-:Y:S02]  /*1040*/  @!UP1 ULOP3.LUT UR20, UR18, 0x3f, URZ, 0xc0, !UPT ;  /* 0x0000003f12149892 */ /* 0x000fe4000f8ec0ff */
[----:B------:R-:W-:Y:S02]  /*1050*/  @!UP1 ULOP3.LUT UR21, UR18, 0x3f, URZ, 0xc, !UPT ;  /* 0x0000003f12159892 */ /* 0x000fe4000f8e0cff */
[----:B------:R-:W-:Y:S01]  /*1060*/  PLOP3.LUT P1, PT, PT, PT, UP2, 0x80, 0x8 ;  /* 0x000000000008781c */ /* 0x000fe20003f2f028 */
[----:B------:R-:W-:Y:S01]  /*1070*/  @UP1 UIADD3 UR19, UPT, UPT, UR18, -0x40, URZ ;  /* 0xffffffc012131890 */ /* 0x000fe2000fffe0ff */
[----:B------:R-:W-:Y:S02]  /*1080*/  @P0 IMAD.MOV.U32 R7, RZ, RZ, RZ ;  /* 0x000000ffff070224 */ /* 0x000fe400078e00ff */
[C---:B--2---:R-:W-:Y:S01]  /*1090*/  @!P0 IMAD.SHL.U32 R16, R12.reuse, 0x2, RZ ;  /* 0x000000020c108824 */ /* 0x044fe200078e00ff */
[----:B------:R-:W-:-:S04]  /*10a0*/  @!P0 SHF.L.U64.HI R17, R12, 0x1, R13 ;  /* 0x000000010c118819 */ /* 0x000fc8000001020d */
[C---:B------:R-:W-:Y:S02]  /*10b0*/  @!P0 SHF.L.U64.HI R17, R16.reuse, UR21, R17 ;  /* 0x0000001510118c19 */ /* 0x040fe40008010211 */
[----:B------:R-:W-:Y:S02]  /*10c0*/  @!P0 SHF.L.U32 R16, R16, UR21, RZ ;  /* 0x0000001510108c19 */ /* 0x000fe400080006ff */
[--C-:B------:R-:W-:Y:S02]  /*10d0*/  @P0 SHF.R.U32.HI R20, RZ, UR19, R13.reuse ;  /* 0x00000013ff140c19 */ /* 0x100fe4000801160d */
[----:B------:R-:W-:Y:S02]  /*10e0*/  @!P0 SHF.R.U32.HI R7, RZ, UR18, R13 ;  /* 0x00000012ff078c19 */ /* 0x000fe4000801160d */
[--C-:B----4-:R-:W-:Y:S02]  /*10f0*/  @!P0 SHF.R.U64 R19, R14, UR20, R15.reuse ;  /* 0x000000140e138c19 */ /* 0x110fe4000800120f */
[----:B------:R-:W-:Y:S01]  /*1100*/  @!P0 SHF.R.U32.HI R18, RZ, UR20, R15 ;  /* 0x00000014ff128c19 */ /* 0x000fe2000801160f */
[----:B------:R-:W-:Y:S01]  /*1110*/  @UP2 UIADD3 UR20, UPT, UPT, UR5, -0x40, URZ ;  /* 0xffffffc005142890 */ /* 0x000fe2000fffe0ff */
[----:B------:R-:W-:Y:S01]  /*1120*/  @P0 IMAD.MOV.U32 R14, RZ, RZ, RZ ;  /* 0x000000ffff0e0224 */ /* 0x000fe200078e00ff */
[----:B------:R-:W-:-:S02]  /*1130*/  @P0 SHF.R.U64 R15, R12, UR19, R13 ;  /* 0x000000130c0f0c19 */ /* 0x000fc4000800120d */
[----:B------:R-:W-:Y:S02]  /*1140*/  @!P0 SHF.R.U64 R14, R12, UR18, R13 ;  /* 0x000000120c0e8c19 */ /* 0x000fe4000800120d */
[----:B------:R-:W-:Y:S02]  /*1150*/  @!P0 LOP3.LUT R15, R16, R19, RZ, 0xfc, !PT ;  /* 0x00000013100f8212 */ /* 0x000fe400078efcff */
[----:B------:R-:W-:Y:S02]  /*1160*/  @!P0 LOP3.LUT R20, R17, R18, RZ, 0xfc, !PT ;  /* 0x0000001211148212 */ /* 0x000fe400078efcff */
[----:B------:R-:W-:Y:S02]  /*1170*/  @P1 CS2R R16, SRZ ;  /* 0x0000000000101805 */ /* 0x000fe4000001ff00 */
[C---:B---3--:R-:W-:Y:S02]  /*1180*/  @P1 SHF.L.U64.HI R12, R8.reuse, UR20, R9 ;  /* 0x00000014080c1c19 */ /* 0x048fe40008010209 */
[----:B------:R-:W-:Y:S01]  /*1190*/  @P1 SHF.L.U32 R13, R8, UR20, RZ ;  /* 0x00000014080d1c19 */ /* 0x000fe200080006ff */
[----:B------:R-:W-:Y:S06]  /*11a0*/  BRA.U UP2, `(.L_x_9) ;  /* 0x0000000102207547 */ /* 0x000fec000b800000 */
[C---:B------:R-:W-:Y:S02]  /*11b0*/  SHF.L.U64.HI R12, R10.reuse, UR5, R11 ;  /* 0x000000050a0c7c19 */ /* 0x040fe4000801020b */
[----:B------:R-:W-:Y:S02]  /*11c0*/  SHF.L.U32 R13, R10, UR5, RZ ;  /* 0x000000050a0d7c19 */ /* 0x000fe400080006ff */
[C-C-:B------:R-:W-:Y:S02]  /*11d0*/  SHF.R.U64 R10, R8.reuse, UR24, R9.reuse ;  /* 0x00000018080a7c19 */ /* 0x140fe40008001209 */
[--C-:B------:R-:W-:Y:S02]  /*11e0*/  SHF.R.U32.HI R11, RZ, UR24, R9.reuse ;  /* 0x00000018ff0b7c19 */ /* 0x100fe40008011609 */
[C---:B------:R-:W-:Y:S02]  /*11f0*/  SHF.L.U64.HI R17, R8.reuse, UR5, R9 ;  /* 0x0000000508117c19 */ /* 0x040fe40008010209 */
[----:B------:R-:W-:-:S02]  /*1200*/  SHF.L.U32 R16, R8, UR5, RZ ;  /* 0x0000000508107c19 */ /* 0x000fc400080006ff */
[----:B------:R-:W-:Y:S02]  /*1210*/  LOP3.LUT R13, R13, R10, RZ, 0xfc, !PT ;  /* 0x0000000a0d0d7212 */ /* 0x000fe400078efcff */
[----:B------:R-:W-:-:S07]  /*1220*/  LOP3.LUT R12, R12, R11, RZ, 0xfc, !PT ;  /* 0x0000000b0c0c7212 */ /* 0x000fce00078efcff */
.L_x_9:
[----:B------:R-:W-:Y:S02]  /*1230*/  LOP3.LUT R8, R16, R15, RZ, 0xfc, !PT ;  /* 0x0000000f10087212 */ /* 0x000fe400078efcff */
[----:B------:R-:W-:Y:S02]  /*1240*/  LOP3.LUT R9, R17, R20, RZ, 0xfc, !PT ;  /* 0x0000001411097212 */ /* 0x000fe400078efcff */
[----:B------:R-:W-:Y:S02]  /*1250*/  LOP3.LUT R10, R13, R14, RZ, 0xfc, !PT ;  /* 0x0000000e0d0a7212 */ /* 0x000fe400078efcff */
[----:B------:R-:W-:-:S05]  /*1260*/  LOP3.LUT R11, R12, R7, RZ, 0xfc, !PT ;  /* 0x000000070c0b7212 */ /* 0x000fca00078efcff */
[----:B------:R0:W-:Y:S02]  /*1270*/  ST.E.128 desc[UR12][R4.64+-0x8000], R8 ;  /* 0xff80000804007985 */ /* 0x0001e4000c101d0c */
.L_x_8:
[----:B------:R-:W-:Y:S05]  /*1280*/  BSYNC.RECONVERGENT B0 ;  /* 0x0000000000007941 */ /* 0x000fea0003800200 */
.L_x_7:
[----:B------:R-:W-:Y:S01]  /*1290*/  VIADD R7, R6, 0x400 ;  /* 0x0000040006077836 */ /* 0x000fe20000000000 */
[----:B------:R-:W-:Y:S04]  /*12a0*/  BSSY.RECONVERGENT B0, `(.L_x_10) ;  /* 0x000002d000007945 */ /* 0x000fe80003800200 */
[----:B------:R-:W-:-:S13]  /*12b0*/  ISETP.GE.AND P0, PT, R7, UR16, PT ;  /* 0x0000001007007c0c */ /* 0x000fda000bf06270 */
[----:B------:R-:W-:Y:S05]  /*12c0*/  @P0 BRA `(.L_x_11) ;  /* 0x0000000000a80947 */ /* 0x000fea0003800000 */
[----:B------:R-:W-:Y:S01]  /*12d0*/  UISETP.GT.U32.AND UP1, UPT, UR18, 0x40, UPT ;  /* 0x000000401200788c */ /* 0x000fe2000bf24070 */
[----:B------:R-:W2:Y:S04]  /*12e0*/  LD.E.64 R20, desc[UR12][R2.64+-0x3ff8] ;  /* 0xffc0080c02147980 */ /* 0x000ea8000c101b00 */
[----:B0-----:R0:W5:Y:S01]  /*12f0*/  LD.E.128 R8, desc[UR12][R2.64+-0x3ff0] ;  /* 0xffc0100c02087980 */ /* 0x001162000c101d00 */
[----:B------:R-:W-:-:S13]  /*1300*/  PLOP3.LUT P0, PT, PT, PT, UP1, 0x80, 0x8 ;  /* 0x000000000008781c */ /* 0x000fda0003f0f018 */
[----:B------:R-:W3:Y:S01]  /*1310*/  @!P0 LD.E.64 R12, desc[UR12][R2.64+-0x4000] ;  /* 0xffc0000c020c8980 */ /* 0x000ee2000c101b00 */
[----:B------:R-:W-:Y:S02]  /*1320*/  @!UP1 ULOP3.LUT UR19, UR18, 0x3f, URZ, 0xc0, !UPT ;  /* 0x0000003f12139892 */ /* 0x000fe4000f8ec0ff */
[----:B------:R-:W-:Y:S01]  /*1330*/  @!UP1 ULOP3.LUT UR20, UR18, 0x3f, URZ, 0xc, !UPT ;  /* 0x0000003f12149892 */ /* 0x000fe2000f8e0cff */
[C---:B--2---:R-:W-:Y:S01]  /*1340*/  @!P0 IMAD.SHL.U32 R18, R20.reuse, 0x2, RZ ;  /* 0x0000000214128824 */ /* 0x044fe200078e00ff */
[----:B------:R-:W-:-:S04]  /*1350*/  @!P0 SHF.L.U64.HI R7, R20, 0x1, R21 ;  /* 0x0000000114078819 */ /* 0x000fc80000010215 */
[C---:B------:R-:W-:Y:S02]  /*1360*/  @!P0 SHF.L.U32 R16, R18.reuse, UR20, RZ ;  /* 0x0000001412108c19 */ /* 0x040fe400080006ff */
[----:B------:R-:W-:Y:S02]  /*1370*/  @!P0 SHF.L.U64.HI R18, R18, UR20, R7 ;  /* 0x0000001412128c19 */ /* 0x000fe40008010207 */
[--C-:B---3--:R-:W-:Y:S02]  /*1380*/  @!P0 SHF.R.U64 R15, R12, UR19, R13.reuse ;  /* 0x000000130c0f8c19 */ /* 0x108fe4000800120d */
[----:B------:R-:W-:Y:S01]  /*1390*/  @!P0 SHF.R.U32.HI R13, RZ, UR19, R13 ;  /* 0x00000013ff0d8c19 */ /* 0x000fe2000801160d */
[----:B------:R-:W-:Y:S02]  /*13a0*/  @UP1 UIADD3 UR19, UPT, UPT, UR18, -0x40, URZ ;  /* 0xffffffc012131890 */ /* 0x000fe4000fffe0ff */
[----:B------:R-:W-:Y:S01]  /*13b0*/  UISETP.GT.U32.AND UP1, UPT, UR5, 0x40, UPT ;  /* 0x000000400500788c */ /* 0x000fe2000bf24070 */
[----:B------:R-:W-:-:S02]  /*13c0*/  @!P0 LOP3.LUT R16, R16, R15, RZ, 0xfc, !PT ;  /* 0x0000000f10108212 */ /* 0x000fc400078efcff */
[----:B------:R-:W-:Y:S02]  /*13d0*/  @!P0 LOP3.LUT R18, R18, R13, RZ, 0xfc, !PT ;  /* 0x0000000d12128212 */ /* 0x000fe400078efcff */
[C-C-:B------:R-:W-:Y:S02]  /*13e0*/  @!P0 SHF.R.U64 R15, R20.reuse, UR18, R21.reuse ;  /* 0x00000012140f8c19 */ /* 0x140fe40008001215 */
[--C-:B------:R-:W-:Y:S02]  /*13f0*/  @!P0 SHF.R.U32.HI R14, RZ, UR18, R21.reuse ;  /* 0x00000012ff0e8c19 */ /* 0x100fe40008011615 */
[----:B------:R-:W-:Y:S02]  /*1400*/  @P0 CS2R R14, SRZ ;  /* 0x00000000000e0805 */ /* 0x000fe4000001ff00 */
[--C-:B------:R-:W-:Y:S02]  /*1410*/  @P0 SHF.R.U64 R16, R20, UR19, R21.reuse ;  /* 0x0000001314100c19 */ /* 0x100fe40008001215 */
[----:B------:R-:W-:Y:S01]  /*1420*/  @P0 SHF.R.U32.HI R18, RZ, UR19, R21 ;  /* 0x00000013ff120c19 */ /* 0x000fe20008011615 */
[----:B0-----:R-:W-:Y:S06]  /*1430*/  BRA.U UP1, `(.L_x_12) ;  /* 0x0000000101247547 */ /* 0x001fec000b800000 */
[C---:B-----5:R-:W-:Y:S02]  /*1440*/  SHF.L.U64.HI R12, R10.reuse, UR5, R11 ;  /* 0x000000050a0c7c19 */ /* 0x060fe4000801020b */
[----:B------:R-:W-:Y:S02]  /*1450*/  SHF.L.U32 R13, R10, UR5, RZ ;  /* 0x000000050a0d7c19 */ /* 0x000fe400080006ff */
[C-C-:B------:R-:W-:Y:S02]  /*1460*/  SHF.R.U64 R10, R8.reuse, UR24, R9.reuse ;  /* 0x00000018080a7c19 */ /* 0x140fe40008001209 */
[--C-:B------:R-:W-:Y:S02]  /*1470*/  SHF.R.U32.HI R11, RZ, UR24, R9.reuse ;  /* 0x00000018ff0b7c19 */ /* 0x100fe40008011609 */
[C---:B------:R-:W-:Y:S02]  /*1480*/  SHF.L.U64.HI R9, R8.reuse, UR5, R9 ;  /* 0x0000000508097c19 */ /* 0x040fe40008010209 */
[----:B------:R-:W-:-:S02]  /*1490*/  SHF.L.U32 R7, R8, UR5, RZ ;  /* 0x0000000508077c19 */ /* 0x000fc400080006ff */
[----:B------:R-:W-:Y:S02]  /*14a0*/  LOP3.LUT R10, R13, R10, RZ, 0xfc, !PT ;  /* 0x0000000a0d0a7212 */ /* 0x000fe400078efcff */
[----:B------:R-:W-:Y:S01]  /*14b0*/  LOP3.LUT R11, R12, R11, RZ, 0xfc, !PT ;  /* 0x0000000b0c0b7212 */ /* 0x000fe200078efcff */
[----:B------:R-:W-:Y:S06]  /*14c0*/  BRA `(.L_x_13) ;  /* 0x0000000000147947 */ /* 0x000fec0003800000 */
.L_x_12:
[----:B------:R-:W-:Y:S01]  /*14d0*/  UIADD3 UR19, UPT, UPT, UR5, -0x40, URZ ;  /* 0xffffffc005137890 */ /* 0x000fe2000fffe0ff */
[----:B------:R-:W-:-:S05]  /*14e0*/  IMAD.MOV.U32 R7, RZ, RZ, RZ ;  /* 0x000000ffff077224 */ /* 0x000fca00078e00ff */
[C---:B-----5:R-:W-:Y:S01]  /*14f0*/  SHF.L.U64.HI R11, R8.reuse, UR19, R9 ;  /* 0x00000013080b7c19 */ /* 0x060fe20008010209 */
[----:B------:R-:W-:Y:S01]  /*1500*/  IMAD.MOV.U32 R9, RZ, RZ, RZ ;  /* 0x000000ffff097224 */ /* 0x000fe200078e00ff */
[----:B------:R-:W-:-:S07]  /*1510*/  SHF.L.U32 R10, R8, UR19, RZ ;  /* 0x00000013080a7c19 */ /* 0x000fce00080006ff */
.L_x_13:
[----:B------:R-:W-:Y:S02]  /*1520*/  LOP3.LUT R8, R7, R16, RZ, 0xfc, !PT ;  /* 0x0000001007087212 */ /* 0x000fe400078efcff */
[----:B------:R-:W-:Y:S02]  /*1530*/  LOP3.LUT R9, R9, R18, RZ, 0xfc, !PT ;  /* 0x0000001209097212 */ /* 0x000fe400078efcff */
[----:B------:R-:W-:Y:S02]  /*1540*/  LOP3.LUT R10, R10, R15, RZ, 0xfc, !PT ;  /* 0x0000000f0a0a7212 */ /* 0x000fe400078efcff */
[----:B------:R-:W-:-:S05]  /*1550*/  LOP3.LUT R11, R11, R14, RZ, 0xfc, !PT ;  /* 0x0000000e0b0b7212 */ /* 0x000fca00078efcff */
[----:B------:R1:W-:Y:S02]  /*1560*/  ST.E.128 desc[UR12][R4.64+-0x4000], R8 ;  /* 0xffc0000804007985 */ /* 0x0003e4000c101d0c */
.L_x_11:
[----:B------:R-:W-:Y:S05]  /*1570*/  BSYNC.RECONVERGENT B0 ;  /* 0x0000000000007941 */ /* 0x000fea0003800200 */
.L_x_10:
[----:B------:R-:W-:Y:S01]  /*1580*/  VIADD R7, R6, 0x800 ;  /* 0x0000080006077836 */ /* 0x000fe20000000000 */
[----:B------:R-:W-:Y:S04]  /*1590*/  BSSY.RECONVERGENT B0, `(.L_x_14) ;  /* 0x000002d000007945 */ /* 0x000fe80003800200 */
[----:B------:R-:W-:-:S13]  /*15a0*/  ISETP.GE.AND P0, PT, R7, UR16, PT ;  /* 0x0000001007007c0c */ /* 0x000fda000bf06270 */
[----:B------:R-:W-:Y:S05]  /*15b0*/  @P0 BRA `(.L_x_15) ;  /* 0x0000000000a80947 */ /* 0x000fea0003800000 */
[----:B------:R-:W-:Y:S01]  /*15c0*/  UISETP.GT.U32.AND UP1, UPT, UR18, 0x40, UPT ;  /* 0x000000401200788c */ /* 0x000fe2000bf24070 */
[----:B------:R-:W2:Y:S04]  /*15d0*/  LD.E.64 R20, desc[UR12][R2.64+0x8] ;  /* 0x0000080c02147980 */ /* 0x000ea8000c101b00 */
[----:B01----:R0:W5:Y:S01]  /*15e0*/  LD.E.128 R8, desc[UR12][R2.64+0x10] ;  /* 0x0000100c02087980 */ /* 0x003162000c101d00 */
        /* <DEDUP_REMOVED lines=29> */
.L_x_16:
[----:B------:R-:W-:Y:S01]  /*17c0*/  UIADD3 UR19, UPT, UPT, UR5, -0x40, URZ ;  /* 0xffffffc005137890 */ /* 0x000fe2000fffe0ff */
[----:B------:R-:W-:-:S05]  /*17d0*/  IMAD.MOV.U32 R7, RZ, RZ, RZ ;  /* 0x000000ffff077224 */ /* 0x000fca00078e00ff */
[C---:B-----5:R-:W-:Y:S01]  /*17e0*/  SHF.L.U64.HI R11, R8.reuse, UR19, R9 ;  /* 0x00000013080b7c19 */ /* 0x060fe20008010209 */
[----:B------:R-:W-:Y:S01]  /*17f0*/  IMAD.MOV.U32 R9, RZ, RZ, RZ ;  /* 0x000000ffff097224 */ /* 0x000fe200078e00ff */
[----:B------:R-:W-:-:S07]  /*1800*/  SHF.L.U32 R10, R8, UR19, RZ ;  /* 0x00000013080a7c19 */ /* 0x000fce00080006ff */
.L_x_17:
[----:B------:R-:W-:Y:S02]  /*1810*/  LOP3.LUT R8, R7, R16, RZ, 0xfc, !PT ;  /* 0x0000001007087212 */ /* 0x000fe400078efcff */
[----:B------:R-:W-:Y:S02]  /*1820*/  LOP3.LUT R9, R9, R18, RZ, 0xfc, !PT ;  /* 0x0000001209097212 */ /* 0x000fe400078efcff */
[----:B------:R-:W-:Y:S02]  /*1830*/  LOP3.LUT R10, R10, R15, RZ, 0xfc, !PT ;  /* 0x0000000f0a0a7212 */ /* 0x000fe400078efcff */
[----:B------:R-:W-:-:S05]  /*1840*/  LOP3.LUT R11, R11, R14, RZ, 0xfc, !PT ;  /* 0x0000000e0b0b7212 */ /* 0x000fca00078efcff */
[----:B------:R2:W-:Y:S02]  /*1850*/  ST.E.128 desc[UR12][R4.64], R8 ;  /* 0x0000000804007985 */ /* 0x0005e4000c101d0c */
.L_x_15:
[----:B------:R-:W-:Y:S05]  /*1860*/  BSYNC.RECONVERGENT B0 ;  /* 0x0000000000007941 */ /* 0x000fea0003800200 */
.L_x_14:
[----:B------:R-:W-:Y:S01]  /*1870*/  VIADD R7, R6, 0xc00 ;  /* 0x00000c0006077836 */ /* 0x000fe20000000000 */
[----:B------:R-:W-:Y:S04]  /*1880*/  BSSY.RECONVERGENT B0, `(.L_x_18) ;  /* 0x000002d000007945 */ /* 0x000fe80003800200 */
[----:B------:R-:W-:-:S13]  /*1890*/  ISETP.GE.AND P0, PT, R7, UR16, PT ;  /* 0x0000001007007c0c */ /* 0x000fda000bf06270 */
[----:B------:R-:W-:Y:S05]  /*18a0*/  @P0 BRA `(.L_x_19) ;  /* 0x0000000000a80947 */ /* 0x000fea0003800000 */
[----:B------:R-:W-:Y:S01]  /*18b0*/  UISETP.GT.U32.AND UP1, UPT, UR18, 0x40, UPT ;  /* 0x000000401200788c */ /* 0x000fe2000bf24070 */
[----:B------:R-:W3:Y:S04]  /*18c0*/  LD.E.64 R20, desc[UR12][R2.64+0x4008] ;  /* 0x0040080c02147980 */ /* 0x000ee8000c101b00 */
[----:B012---:R0:W5:Y:S01]  /*18d0*/  LD.E.128 R8, desc[UR12][R2.64+0x4010] ;  /* 0x0040100c02087980 */ /* 0x007162000c101d00 */
[----:B------:R-:W-:-:S13]  /*18e0*/  PLOP3.LUT P0, PT, PT, PT, UP1, 0x80, 0x8 ;  /* 0x000000000008781c */ /* 0x000fda0003f0f018 */
[----:B------:R-:W2:Y:S01]  /*18f0*/  @!P0 LD.E.64 R12, desc[UR12][R2.64+0x4000] ;  /* 0x0040000c020c8980 */ /* 0x000ea2000c101b00 */
[----:B------:R-:W-:Y:S02]  /*1900*/  @!UP1 ULOP3.LUT UR19, UR18, 0x3f, URZ, 0xc0, !UPT ;  /* 0x0000003f12139892 */ /* 0x000fe4000f8ec0ff */
[----:B------:R-:W-:Y:S01]  /*1910*/  @!UP1 ULOP3.LUT UR20, UR18, 0x3f, URZ, 0xc, !UPT ;  /* 0x0000003f12149892 */ /* 0x000fe2000f8e0cff */
[C---:B---3--:R-:W-:Y:S01]  /*1920*/  @!P0 IMAD.SHL.U32 R18, R20.reuse, 0x2, RZ ;  /* 0x0000000214128824 */ /* 0x048fe200078e00ff */
[----:B------:R-:W-:-:S04]  /*1930*/  @!P0 SHF.L.U64.HI R7, R20, 0x1, R21 ;  /* 0x0000000114078819 */ /* 0x000fc80000010215 */
[C---:B------:R-:W-:Y:S02]  /*1940*/  @!P0 SHF.L.U32 R16, R18.reuse, UR20, RZ ;  /* 0x0000001412108c19 */ /* 0x040fe400080006ff */
[----:B------:R-:W-:Y:S02]  /*1950*/  @!P0 SHF.L.U64.HI R18, R18, UR20, R7 ;  /* 0x0000001412128c19 */ /* 0x000fe40008010207 */
[--C-:B--2---:R-:W-:Y:S02]  /*1960*/  @!P0 SHF.R.U64 R15, R12, UR19, R13.reuse ;  /* 0x000000130c0f8c19 */ /* 0x104fe4000800120d */
        /* <DEDUP_REMOVED lines=20> */
.L_x_20:
[----:B------:R-:W-:Y:S01]  /*1ab0*/  UIADD3 UR19, UPT, UPT, UR5, -0x40, URZ ;  /* 0xffffffc005137890 */ /* 0x000fe2000fffe0ff */
[----:B------:R-:W-:-:S05]  /*1ac0*/  IMAD.MOV.U32 R7, RZ, RZ, RZ ;  /* 0x000000ffff077224 */ /* 0x000fca00078e00ff */
[C---:B-----5:R-:W-:Y:S01]  /*1ad0*/  SHF.L.U64.HI R11, R8.reuse, UR19, R9 ;  /* 0x00000013080b7c19 */ /* 0x060fe20008010209 */
[----:B------:R-:W-:Y:S01]  /*1ae0*/  IMAD.MOV.U32 R9, RZ, RZ, RZ ;  /* 0x000000ffff097224 */ /* 0x000fe200078e00ff */
[----:B------:R-:W-:-:S07]  /*1af0*/  SHF.L.U32 R10, R8, UR19, RZ ;  /* 0x00000013080a7c19 */ /* 0x000fce00080006ff */
.L_x_21:
[----:B------:R-:W-:Y:S02]  /*1b00*/  LOP3.LUT R8, R7, R16, RZ, 0xfc, !PT ;  /* 0x0000001007087212 */ /* 0x000fe400078efcff */
[----:B------:R-:W-:Y:S02]  /*1b10*/  LOP3.LUT R9, R9, R18, RZ, 0xfc, !PT ;  /* 0x0000001209097212 */ /* 0x000fe400078efcff */
[----:B------:R-:W-:Y:S02]  /*1b20*/  LOP3.LUT R10, R10, R15, RZ, 0xfc, !PT ;  /* 0x0000000f0a0a7212 */ /* 0x000fe400078efcff */
[----:B------:R-:W-:-:S05]  /*1b30*/  LOP3.LUT R11, R11, R14, RZ, 0xfc, !PT ;  /* 0x0000000e0b0b7212 */ /* 0x000fca00078efcff */
[----:B------:R3:W-:Y:S02]  /*1b40*/  ST.E.128 desc[UR12][R4.64+0x4000], R8 ;  /* 0x0040000804007985 */ /* 0x0007e4000c101d0c */
.L_x_19:
[----:B------:R-:W-:Y:S05]  /*1b50*/  BSYNC.RECONVERGENT B0 ;  /* 0x0000000000007941 */ /* 0x000fea0003800200 */
.L_x_18:
[----:B------:R-:W-:Y:S01]  /*1b60*/  IADD3 R2, P0, PT, R2, 0x10000, RZ ;  /* 0x0001000002027810 */ /* 0x000fe20007f1e0ff */
[----:B------:R-:W-:Y:S01]  /*1b70*/  VIADD R6, R6, 0x1000 ;  /* 0x0000100006067836 */ /* 0x000fe20000000000 */
[----:B0123--:R-:W-:Y:S01]  /*1b80*/  IADD3 R4, P1, PT, R4, 0x10000, RZ ;  /* 0x0001000004047810 */ /* 0x00ffe20007f3e0ff */
[----:B------:R-:W-:Y:S02]  /*1b90*/  UIADD3 UR4, UPT, UPT, UR4, 0x1000, URZ ;  /* 0x0000100004047890 */ /* 0x000fe4000fffe0ff */
[----:B------:R-:W-:Y:S02]  /*1ba0*/  IMAD.X R3, RZ, RZ, R3, P0 ;  /* 0x000000ffff037224 */ /* 0x000fe400000e0603 */
[----:B------:R-:W-:Y:S01]  /*1bb0*/  IMAD.X R5, RZ, RZ, R5, P1 ;  /* 0x000000ffff057224 */ /* 0x000fe200008e0605 */
[----:B------:R-:W-:Y:S07]  /*1bc0*/  BRA.U UP0, `(.L_x_22) ;  /* 0xfffffff100f07547 */ /* 0x000fee000b83ffff */
[----:B------:R-:W-:-:S12]  /*1bd0*/  UIADD3 UR4, UPT, UPT, UR4, -0x800, URZ ;  /* 0xfffff80004047890 */ /* 0x000fd8000fffe0ff */
.L_x_6:
[----:B------:R-:W-:-:S04]  /*1be0*/  UIADD3 UR7, UPT, UPT, UR14, -UR6, URZ ;  /* 0x800000060e077290 */ /* 0x000fc8000fffe0ff */
[----:B------:R-:W-:-:S04]  /*1bf0*/  ULEA.HI UR7, UR7, 0xfffffffe, URZ, 0x1c ;  /* 0xfffffffe07077891 */ /* 0x000fc8000f8fe0ff */
[----:B------:R-:W-:-:S04]  /*1c00*/  ULEA.HI UR7, UR7, 0x1, URZ, 0x16 ;  /* 0x0000000107077891 */ /* 0x000fc8000f8fb0ff */
[----:B------:R-:W-:-:S09]  /*1c10*/  ULOP3.LUT UP0, UR7, UR7, 0x3, URZ, 0xc0, !UPT ;  /* 0x0000000307077892 */ /* 0x000fd2000f80c0ff */
[----:B------:R-:W-:Y:S05]  /*1c20*/  BRA.U !UP0, `(.L_x_5) ;  /* 0x0000000508007547 */ /* 0x000fea000b800000 */
[----:B------:R-:W-:Y:S01]  /*1c30*/  VIADD R12, R0, UR4 ;  /* 0x00000004000c7c36 */ /* 0x000fe20008000000 */
[----:B------:R-:W-:Y:S01]  /*1c40*/  UIADD3 UR7, UPT, UPT, -UR7, URZ, URZ ;  /* 0x000000ff07077290 */ /* 0x000fe2000fffe1ff */
[----:B------:R-:W-:Y:S02]  /*1c50*/  IMAD.U32 R5, RZ, RZ, UR10 ;  /* 0x0000000aff057e24 */ /* 0x000fe4000f8e00ff */
[----:B------:R-:W-:-:S03]  /*1c60*/  IMAD.WIDE.U32 R2, R12, 0x10, RZ ;  /* 0x000000100c027825 */ /* 0x000fc600078e00ff */
[C---:B------:R-:W-:Y:S02]  /*1c70*/  LOP3.LUT R4, R2.reuse, UR6, RZ, 0xfc, !PT ;  /* 0x0000000602047c12 */ /* 0x040fe4000f8efcff */
[----:B------:R-:W-:Y:S02]  /*1c80*/  IADD3 R8, P0, PT, R2, UR22, RZ ;  /* 0x0000001602087c10 */ /* 0x000fe4000ff1e0ff */
[----:B------:R-:W-:Y:S02]  /*1c90*/  IADD3 R2, P1, P2, R4, 0x10, R5 ;  /* 0x0000001004027810 */ /* 0x000fe40007a3e005 */
[C---:B------:R-:W-:Y:S02]  /*1ca0*/  IADD3.X R9, PT, PT, R3.reuse, UR23, RZ, P0, !PT ;  /* 0x0000001703097c10 */ /* 0x040fe400087fe4ff */
[----:B------:R-:W-:-:S09]  /*1cb0*/  IADD3.X R3, PT, PT, R3, UR11, RZ, P1, P2 ;  /* 0x0000000b03037c10 */ /* 0x000fd20008fe44ff */
.L_x_27:
[----:B------:R-:W-:Y:S01]  /*1cc0*/  ISETP.GE.AND P0, PT, R12, UR16, PT ;  /* 0x000000100c007c0c */ /* 0x000fe2000bf06270 */
[----:B------:R-:W-:Y:S01]  /*1cd0*/  UIADD3 UR7, UPT, UPT, UR7, 0x1, URZ ;  /* 0x0000000107077890 */ /* 0x000fe2000fffe0ff */
[----:B------:R-:W-:Y:S03]  /*1ce0*/  BSSY.RECONVERGENT B0, `(.L_x_23) ;  /* 0x000002e000007945 */ /* 0x000fe60003800200 */
[----:B------:R-:W-:-:S08]  /*1cf0*/  UISETP.NE.AND UP0, UPT, UR7, URZ, UPT ;  /* 0x000000ff0700728c */ /* 0x000fd0000bf05270 */
[----:B------:R-:W-:Y:S05]  /*1d00*/  @P0 BRA `(.L_x_24) ;  /* 0x0000000000ac0947 */ /* 0x000fea0003800000 */
[----:B------:R-:W-:Y:S01]  /*1d10*/  UISETP.GT.U32.AND UP1, UPT, UR18, 0x40, UPT ;  /* 0x000000401200788c */ /* 0x000fe2000bf24070 */
[----:B------:R-:W2:Y:S04]  /*1d20*/  LD.E.64 R20, desc[UR12][R2.64+-0x8] ;  /* 0xfffff80c02147980 */ /* 0x000ea8000c101b00 */
[----:B------:R0:W5:Y:S01]  /*1d30*/  LD.E.128 R4, desc[UR12][R2.64] ;  /* 0x0000000c02047980 */ /* 0x000162000c101d00 */
        /* <DEDUP_REMOVED lines=14> */
[C-C-:B------:R-:W-:Y:S01]  /*1e20*/  @!P0 SHF.R.U64 R13, R20.reuse, UR18, R21.reuse ;  /* 0x00000012140d8c19 */ /* 0x140fe20008001215 */
[----:B------:R-:W-:Y:S01]  /*1e30*/  @P0 IMAD.MOV.U32 R13, RZ, RZ, RZ ;  /* 0x000000ffff0d0224 */ /* 0x000fe200078e00ff */
[--C-:B------:R-:W-:Y:S01]  /*1e40*/  @!P0 SHF.R.U32.HI R16, RZ, UR18, R21.reuse ;  /* 0x00000012ff108c19 */ /* 0x100fe20008011615 */
[----:B------:R-:W-:Y:S01]  /*1e50*/  @P0 IMAD.MOV.U32 R16, RZ, RZ, RZ ;  /* 0x000000ffff100224 */ /* 0x000fe200078e00ff */
        /* <DEDUP_REMOVED lines=12> */
.L_x_25:
[----:B------:R-:W-:Y:S01]  /*1f20*/  UIADD3 UR4, UPT, UPT, UR5, -0x40, URZ ;  /* 0xffffffc005047890 */ /* 0x000fe2000fffe0ff */
[----:B------:R-:W-:-:S05]  /*1f30*/  IMAD.MOV.U32 R10, RZ, RZ, RZ ;  /* 0x000000ffff0a7224 */ /* 0x000fca00078e00ff */
[C---:B-----5:R-:W-:Y:S01]  /*1f40*/  SHF.L.U64.HI R7, R4.reuse, UR4, R5 ;  /* 0x0000000404077c19 */ /* 0x060fe20008010205 */
[----:B------:R-:W-:Y:S01]  /*1f50*/  IMAD.MOV.U32 R5, RZ, RZ, RZ ;  /* 0x000000ffff057224 */ /* 0x000fe200078e00ff */
[----:B------:R-:W-:-:S07]  /*1f60*/  SHF.L.U32 R6, R4, UR4, RZ ;  /* 0x0000000404067c19 */ /* 0x000fce00080006ff */
.L_x_26:
[----:B------:R-:W-:Y:S02]  /*1f70*/  LOP3.LUT R4, R10, R15, RZ, 0xfc, !PT ;  /* 0x0000000f0a047212 */ /* 0x000fe400078efcff */
[----:B------:R-:W-:Y:S02]  /*1f80*/  LOP3.LUT R5, R5, R18, RZ, 0xfc, !PT ;  /* 0x0000001205057212 */ /* 0x000fe400078efcff */
[----:B------:R-:W-:Y:S02]  /*1f90*/  LOP3.LUT R6, R6, R13, RZ, 0xfc, !PT ;  /* 0x0000000d06067212 */ /* 0x000fe400078efcff */
[----:B------:R-:W-:-:S05]  /*1fa0*/  LOP3.LUT R7, R7, R16, RZ, 0xfc, !PT ;  /* 0x0000001007077212 */ /* 0x000fca00078efcff */
[----:B------:R0:W-:Y:S02]  /*1fb0*/  ST.E.128 desc[UR12][R8.64], R4 ;  /* 0x0000000408007985 */ /* 0x0001e4000c101d0c */
.L_x_24:
[----:B------:R-:W-:Y:S05]  /*1fc0*/  BSYNC.RECONVERGENT B0 ;  /* 0x0000000000007941 */ /* 0x000fea0003800200 */
.L_x_23:
[----:B0-----:R-:W-:Y:S01]  /*1fd0*/  IADD3 R8, P0, PT, R8, 0x4000, RZ ;  /* 0x0000400008087810 */ /* 0x001fe20007f1e0ff */
[----:B------:R-:W-:Y:S01]  /*1fe0*/  VIADD R12, R12, 0x400 ;  /* 0x000004000c0c7836 */ /* 0x000fe20000000000 */
[----:B------:R-:W-:-:S03]  /*1ff0*/  IADD3 R2, P1, PT, R2, 0x4000, RZ ;  /* 0x0000400002027810 */ /* 0x000fc60007f3e0ff */
[----:B------:R-:W-:Y:S02]  /*2000*/  IMAD.X R9, RZ, RZ, R9, P0 ;  /* 0x000000ffff097224 */ /* 0x000fe400000e0609 */
[----:B------:R-:W-:Y:S01]  /*2010*/  IMAD.X R3, RZ, RZ, R3, P1 ;  /* 0x000000ffff037224 */ /* 0x000fe200008e0603 */
[----:B------:R-:W-:Y:S07]  /*2020*/  BRA.U UP0, `(.L_x_27) ;  /* 0xfffffffd00247547 */ /* 0x000fee000b83ffff */
.L_x_5:
[----:B------:R-:W-:Y:S02]  /*2030*/  UISETP.GT.U32.AND UP0, UPT, UR6, UR17, UPT ;  /* 0x000000110600728c */ /* 0x000fe4000bf04070 */
[----:B------:R-:W-:-:S04]  /*2040*/  UIADD3 UR4, UPT, UPT, UR14, UR10, URZ ;  /* 0x0000000a0e047290 */ /* 0x000fc8000fffe0ff */
[----:B------:R-:W-:-:S04]  /*2050*/  ULOP3.LUT UR4, UR4, 0xf, URZ, 0xc0, !UPT ;  /* 0x0000000f04047892 */ /* 0x000fc8000f8ec0ff */
[----:B------:R-:W-:Y:S01]  /*2060*/  ULOP3.LUT UR4, UR4, 0x10, URZ, 0xfc, !UPT ;  /* 0x0000001004047892 */ /* 0x000fe2000f8efcff */
[----:B------:R-:W-:Y:S11]  /*2070*/  BRA.U !UP0, `(.L_x_28) ;  /* 0x0000000108407547 */ /* 0x000ff6000b800000 */
[----:B------:R-:W-:-:S04]  /*2080*/  ULOP3.LUT UR5, UR17, 0x10, URZ, 0xfc, !UPT ;  /* 0x0000001011057892 */ /* 0x000fc8000f8efcff */
[----:B------:R-:W-:-:S06]  /*2090*/  UIADD3 UR4, UPT, UPT, UR4, UR5, URZ ;  /* 0x0000000504047290 */ /* 0x000fcc000fffe0ff */
[----:B------:R-:W-:-:S13]  /*20a0*/  ISETP.GE.U32.AND P0, PT, R0, UR4, PT ;  /* 0x0000000400007c0c */ /* 0x000fda000bf06070 */
[----:B------:R-:W-:Y:S05]  /*20b0*/  @P0 EXIT ;  /* 0x000000000000094d */ /* 0x000fea0003800000 */
[----:B------:R-:W-:Y:S01]  /*20c0*/  IMAD.U32 R3, RZ, RZ, UR4 ;  /* 0x00000004ff037e24 */ /* 0x000fe2000f8e00ff */
[----:B------:R-:W-:-:S04]  /*20d0*/  ISETP.GE.U32.AND P0, PT, R0, UR5, PT ;  /* 0x0000000500007c0c */ /* 0x000fc8000bf06070 */
[----:B------:R-:W-:-:S04]  /*20e0*/  IADD3 R3, PT, PT, -R3, UR14, R0 ;  /* 0x0000000e03037c10 */ /* 0x000fc8000fffe100 */
[----:B------:R-:W-:-:S04]  /*20f0*/  SEL R0, R0, R3, !P0 ;  /* 0x0000000300007207 */ /* 0x000fc80004000000 */
[----:B------:R-:W-:Y:S02]  /*2100*/  SHF.R.S32.HI R5, RZ, 0x1f, R0 ;  /* 0x0000001fff057819 */ /* 0x000fe40000011400 */
[----:B------:R-:W-:-:S04]  /*2110*/  IADD3 R2, P0, PT, R0, UR10, RZ ;  /* 0x0000000a00027c10 */ /* 0x000fc8000ff1e0ff */
[----:B------:R-:W-:-:S06]  /*2120*/  IADD3.X R3, PT, PT, R5, UR11, RZ, P0, !PT ;  /* 0x0000000b05037c10 */ /* 0x000fcc00087fe4ff */
[----:B------:R-:W2:Y:S01]  /*2130*/  LD.E.U8 R3, desc[UR12][R2.64] ;  /* 0x0000000c02037980 */ /* 0x000ea2000c101100 */
[----:B------:R-:W-:-:S04]  /*2140*/  IADD3 R4, P0, PT, R0, UR8, RZ ;  /* 0x0000000800047c10 */ /* 0x000fc8000ff1e0ff */
[----:B------:R-:W-:-:S05]  /*2150*/  IADD3.X R5, PT, PT, R5, UR9, RZ, P0, !PT ;  /* 0x0000000905057c10 */ /* 0x000fca00087fe4ff */
[----:B--2---:R-:W-:Y:S01]  /*2160*/  ST.E.U8 desc[UR12][R4.64], R3 ;  /* 0x0000000304007985 */ /* 0x004fe2000c10110c */
[----:B------:R-:W-:Y:S05]  /*2170*/  EXIT ;  /* 0x000000000000794d */ /* 0x000fea0003800000 */
.L_x_28:
        /* <DEDUP_REMOVED lines=15> */
.L_x_29:
[----:B------:R-:W-:-:S00]  /*2270*/  BRA `(.L_x_29) ;  /* 0xfffffffc00fc7947 */ /* 0x000fc0000383ffff */
[----:B------:R-:W-:-:S00]  /*2280*/  NOP ;  /* 0x0000000000007918 */ /* 0x000fc00000000000 */
[----:B------:R-:W-:-:S00]  /*2290*/  NOP ;  /* 0x0000000000007918 */ /* 0x000fc00000000000 */
[----:B------:R-:W-:-:S00]  /*22a0*/  NOP ;  /* 0x0000000000007918 */ /* 0x000fc00000000000 */
[----:B------:R-:W-:-:S00]  /*22b0*/  NOP ;  /* 0x0000000000007918 */ /* 0x000fc00000000000 */
[----:B------:R-:W-:-:S00]  /*22c0*/  NOP ;  /* 0x0000000000007918 */ /* 0x000fc00000000000 */
[----:B------:R-:W-:-:S00]  /*22d0*/  NOP ;  /* 0x0000000000007918 */ /* 0x000fc00000000000 */
[----:B------:R-:W-:-:S00]  /*22e0*/  NOP ;  /* 0x0000000000007918 */ /* 0x000fc00000000000 */
[----:B------:R-:W-:-:S00]  /*22f0*/  NOP ;  /* 0x0000000000007918 */ /* 0x000fc00000000000 */
.L_x_30:


//--------------------- .nv.shared._Z8memcpy_kILi1024ELi16EEvPKmPrKPKhPrPh --------------------------
	.section	.nv.shared._Z8memcpy_kILi1024ELi16EEvPKmPrKPKhPrPh,"aw",@nobits
	.sectionflags	@""
.nv.shared._Z8memcpy_kILi1024ELi16EEvPKmPrKPKhPrPh:
	.zero		33792


//--------------------- .nv.shared.reserved.0     --------------------------
	.section	.nv.shared.reserved.0,"aw",@nobits
	.weak		__nv_reservedSMEM_offset_0_alias
	.size		__nv_reservedSMEM_offset_0_alias, 0, 64
	.other		__nv_reservedSMEM_offset_0_alias,@"STO_CUDA_RESERVED_SHARED STV_DEFAULT"
__nv_reservedSMEM_offset_0_alias:
	.zero		0
	.zero		64


//--------------------- .nv.constant0._Z8memcpy_kILi1024ELi16EEvPKmPrKPKhPrPh --------------------------
	.section	.nv.constant0._Z8memcpy_kILi1024ELi16EEvPKmPrKPKhPrPh,"a",@progbits
	.sectionflags	@""
	.align	4
.nv.constant0._Z8memcpy_kILi1024ELi16EEvPKmPrKPKhPrPh:
	.zero		920


//--------------------- SYMBOLS --------------------------

	.type		.nv.reservedSmem.offset0,@object
	.size		.nv.reservedSmem.offset0,0x4
	.type		.nv.reservedSmem.cap,@object
	.size		.nv.reservedSmem.cap,0x4
